	.target	sm_90a

	.elftype	@"ET_EXEC"


//--------------------- .note.nv.tkinfo           --------------------------
	.section	.note.nv.tkinfo,"",@"SHT_NOTE"
	.sectionflags	@"SHF_NOTE_NV_TKINFO"
	.tkinfo
        /*0018*/ 	.word	0x00000002
        /*0030*/ 	.string	""
        /*0030*/ 	.string	"ptxas"
        /*0030*/ 	.string	"Cuda compilation tools, release 13.0, V13.0.88"
        /*0030*/ 	.string	"Build cuda_13.0.r13.0/compiler.36424714_0"
        /*0030*/ 	.string	"-arch sm_90a -m 64 "



//--------------------- .note.nv.cuinfo           --------------------------
	.section	.note.nv.cuinfo,"",@"SHT_NOTE"
	.sectionflags	@"SHF_NOTE_NV_CUINFO"
        /*0018*/ 	.short	0x0002
        /*001a*/ 	.short	0x005a
        /*001c*/ 	.short	0x0082
	.zero		2


//--------------------- .nv.info                  --------------------------
	.section	.nv.info,"",@"SHT_CUDA_INFO"
	.align	4


	//----- nvinfo : EIATTR_REGCOUNT
	.align		4
        /*0000*/ 	.byte	0x04, 0x2f
        /*0002*/ 	.short	(.L_15 - .L_14)
	.align		4
.L_14:
        /*0004*/ 	.word	index@(_ZN7cutlass13device_kernelINS_4gemm6kernel13GemmUniversalIN4cute5tupleIJiiiiEEENS1_10collective13CollectiveMmaINS1_34MainloopSm90TmaGmmaWarpSpecializedILi7ENS5_IJNS4_1CILi4EEENSA_ILi1EEESC_EEENS1_32KernelTmaWarpSpecializedPingpongEEENS5_IJNSA_ILi64EEESG_SG_EEEfNS5_IJlSC_lEEEfSI_NS4_8TiledMMAINS4_8MMA_AtomIJNS4_4SM904GMMA29MMA_64x64x8_F32TF32TF32_SS_TNILNSM_7ScaleInE1ELSO_1EEEEEENS4_6LayoutINS5_IJSC_SC_SC_EEENS5_IJNSA_ILi0EEEST_ST_EEEEENS5_IJNS4_10UnderscoreESW_SW_EEEEENS4_13SM90_TMA_LOADENS4_14ComposedLayoutINS4_7SwizzleILi3ELi4ELi3EEENS4_18smem_ptr_flag_bitsILi32EEENSR_INS5_IJNSA_ILi8EEENSA_ILi32EEEEEENS5_IJS16_SC_EEEEEEEvNS4_8identityENS4_23SM90_TMA_LOAD_MULTICASTES1A_vS1B_EENS_8epilogue10collective6detail29Sm90TmaWarpSpecializedAdapterINS1F_15DefaultEpilogueIfSI_SI_NS1E_6thread17LinearCombinationIfLi1EffLNS1J_9ScaleType4KindE0ELNS_15FloatRoundStyleE2EfEENS1_15EpilogueDefaultEEEEEvvEEEEvNT_6ParamsE)
        /*0008*/ 	.word	0x000000a8


	//----- nvinfo : EIATTR_FRAME_SIZE
	.align		4
.L_15:
        /*000c*/ 	.byte	0x04, 0x11
        /*000e*/ 	.short	(.L_17 - .L_16)
	.align		4
.L_16:
        /*0010*/ 	.word	index@(_ZN7cutlass13device_kernelINS_4gemm6kernel13GemmUniversalIN4cute5tupleIJiiiiEEENS1_10collective13CollectiveMmaINS1_34MainloopSm90TmaGmmaWarpSpecializedILi7ENS5_IJNS4_1CILi4EEENSA_ILi1EEESC_EEENS1_32KernelTmaWarpSpecializedPingpongEEENS5_IJNSA_ILi64EEESG_SG_EEEfNS5_IJlSC_lEEEfSI_NS4_8TiledMMAINS4_8MMA_AtomIJNS4_4SM904GMMA29MMA_64x64x8_F32TF32TF32_SS_TNILNSM_7ScaleInE1ELSO_1EEEEEENS4_6LayoutINS5_IJSC_SC_SC_EEENS5_IJNSA_ILi0EEEST_ST_EEEEENS5_IJNS4_10UnderscoreESW_SW_EEEEENS4_13SM90_TMA_LOADENS4_14ComposedLayoutINS4_7SwizzleILi3ELi4ELi3EEENS4_18smem_ptr_flag_bitsILi32EEENSR_INS5_IJNSA_ILi8EEENSA_ILi32EEEEEENS5_IJS16_SC_EEEEEEEvNS4_8identityENS4_23SM90_TMA_LOAD_MULTICASTES1A_vS1B_EENS_8epilogue10collective6detail29Sm90TmaWarpSpecializedAdapterINS1F_15DefaultEpilogueIfSI_SI_NS1E_6thread17LinearCombinationIfLi1EffLNS1J_9ScaleType4KindE0ELNS_15FloatRoundStyleE2EfEENS1_15EpilogueDefaultEEEEEvvEEEEvNT_6ParamsE)
        /*0014*/ 	.word	0x00000008


	//----- nvinfo : EIATTR_MIN_STACK_SIZE
	.align		4
.L_17:
        /*0018*/ 	.byte	0x04, 0x12
        /*001a*/ 	.short	(.L_19 - .L_18)
	.align		4
.L_18:
        /*001c*/ 	.word	index@(_ZN7cutlass13device_kernelINS_4gemm6kernel13GemmUniversalIN4cute5tupleIJiiiiEEENS1_10collective13CollectiveMmaINS1_34MainloopSm90TmaGmmaWarpSpecializedILi7ENS5_IJNS4_1CILi4EEENSA_ILi1EEESC_EEENS1_32KernelTmaWarpSpecializedPingpongEEENS5_IJNSA_ILi64EEESG_SG_EEEfNS5_IJlSC_lEEEfSI_NS4_8TiledMMAINS4_8MMA_AtomIJNS4_4SM904GMMA29MMA_64x64x8_F32TF32TF32_SS_TNILNSM_7ScaleInE1ELSO_1EEEEEENS4_6LayoutINS5_IJSC_SC_SC_EEENS5_IJNSA_ILi0EEEST_ST_EEEEENS5_IJNS4_10UnderscoreESW_SW_EEEEENS4_13SM90_TMA_LOADENS4_14ComposedLayoutINS4_7SwizzleILi3ELi4ELi3EEENS4_18smem_ptr_flag_bitsILi32EEENSR_INS5_IJNSA_ILi8EEENSA_ILi32EEEEEENS5_IJS16_SC_EEEEEEEvNS4_8identityENS4_23SM90_TMA_LOAD_MULTICASTES1A_vS1B_EENS_8epilogue10collective6detail29Sm90TmaWarpSpecializedAdapterINS1F_15DefaultEpilogueIfSI_SI_NS1E_6thread17LinearCombinationIfLi1EffLNS1J_9ScaleType4KindE0ELNS_15FloatRoundStyleE2EfEENS1_15EpilogueDefaultEEEEEvvEEEEvNT_6ParamsE)
        /*0020*/ 	.word	0x00000008
.L_19:


//--------------------- .nv.compat                --------------------------
	.section	.nv.compat,"",@"SHT_CUDA_COMPAT_INFO"
	.align	4
        /*0000*/ 	.byte	0x02, 0x09, 0x01, 0x00, 0x02, 0x02, 0x04, 0x00, 0x02, 0x05, 0x05, 0x00, 0x03, 0x07, 0x01, 0x01
        /*0010*/ 	.byte	0x02, 0x03, 0x01, 0x00, 0x02, 0x06, 0x01, 0x00, 0x04, 0x0b, 0x08, 0x00, 0x00, 0x00, 0x00, 0x00
        /*0020*/ 	.byte	0x00, 0x00, 0x00, 0x00


//--------------------- .nv.info._ZN7cutlass13device_kernelINS_4gemm6kernel13GemmUniversalIN4cute5tupleIJiiiiEEENS1_10collective13CollectiveMmaINS1_34MainloopSm90TmaGmmaWarpSpecializedILi7ENS5_IJNS4_1CILi4EEENSA_ILi1EEESC_EEENS1_32KernelTmaWarpSpecializedPingpongEEENS5_IJNSA_ILi64EEESG_SG_EEEfNS5_IJlSC_lEEEfSI_NS4_8TiledMMAINS4_8MMA_AtomIJNS4_4SM904GMMA29MMA_64x64x8_F32TF32TF32_SS_TNILNSM_7ScaleInE1ELSO_1EEEEEENS4_6LayoutINS5_IJSC_SC_SC_EEENS5_IJNSA_ILi0EEEST_ST_EEEEENS5_IJNS4_10UnderscoreESW_SW_EEEEENS4_13SM90_TMA_LOADENS4_14ComposedLayoutINS4_7SwizzleILi3ELi4ELi3EEENS4_18smem_ptr_flag_bitsILi32EEENSR_INS5_IJNSA_ILi8EEENSA_ILi32EEEEEENS5_IJS16_SC_EEEEEEEvNS4_8identityENS4_23SM90_TMA_LOAD_MULTICASTES1A_vS1B_EENS_8epilogue10collective6detail29Sm90TmaWarpSpecializedAdapterINS1F_15DefaultEpilogueIfSI_SI_NS1E_6thread17LinearCombinationIfLi1EffLNS1J_9ScaleType4KindE0ELNS_15FloatRoundStyleE2EfEENS1_15EpilogueDefaultEEEEEvvEEEEvNT_6ParamsE --------------------------
	.section	.nv.info._ZN7cutlass13device_kernelINS_4gemm6kernel13GemmUniversalIN4cute5tupleIJiiiiEEENS1_10collective13CollectiveMmaINS1_34MainloopSm90TmaGmmaWarpSpecializedILi7ENS5_IJNS4_1CILi4EEENSA_ILi1EEESC_EEENS1_32KernelTmaWarpSpecializedPingpongEEENS5_IJNSA_ILi64EEESG_SG_EEEfNS5_IJlSC_lEEEfSI_NS4_8TiledMMAINS4_8MMA_AtomIJNS4_4SM904GMMA29MMA_64x64x8_F32TF32TF32_SS_TNILNSM_7ScaleInE1ELSO_1EEEEEENS4_6LayoutINS5_IJSC_SC_SC_EEENS5_IJNSA_ILi0EEEST_ST_EEEEENS5_IJNS4_10UnderscoreESW_SW_EEEEENS4_13SM90_TMA_LOADENS4_14ComposedLayoutINS4_7SwizzleILi3ELi4ELi3EEENS4_18smem_ptr_flag_bitsILi32EEENSR_INS5_IJNSA_ILi8EEENSA_ILi32EEEEEENS5_IJS16_SC_EEEEEEEvNS4_8identityENS4_23SM90_TMA_LOAD_MULTICASTES1A_vS1B_EENS_8epilogue10collective6detail29Sm90TmaWarpSpecializedAdapterINS1F_15DefaultEpilogueIfSI_SI_NS1E_6thread17LinearCombinationIfLi1EffLNS1J_9ScaleType4KindE0ELNS_15FloatRoundStyleE2EfEENS1_15EpilogueDefaultEEEEEvvEEEEvNT_6ParamsE,"",@"SHT_CUDA_INFO"
	.sectionflags	@""
	.align	4


	//----- nvinfo : EIATTR_CUDA_API_VERSION
	.align		4
        /*0000*/ 	.byte	0x04, 0x37
        /*0002*/ 	.short	(.L_21 - .L_20)
.L_20:
        /*0004*/ 	.word	0x00000082


	//----- nvinfo : EIATTR_KPARAM_INFO
	.align		4
.L_21:
        /*0008*/ 	.byte	0x04, 0x17
        /*000a*/ 	.short	(.L_23 - .L_22)
.L_22:
        /*000c*/ 	.word	0x00000000
        /*0010*/ 	.short	0x0000
        /*0012*/ 	.short	0x0070
        /*0014*/ 	.byte	0x00, 0xf0, 0x01, 0x10


	//----- nvinfo : EIATTR_SPARSE_MMA_MASK
	.align		4
.L_23:
        /*0018*/ 	.byte	0x03, 0x50
        /*001a*/ 	.short	0x0000


	//----- nvinfo : EIATTR_MAXREG_COUNT
	.align		4
        /*001c*/ 	.byte	0x03, 0x1b
        /*001e*/ 	.short	0x00a8


	//----- nvinfo : EIATTR_NUM_BARRIERS
	.align		4
        /*0020*/ 	.byte	0x02, 0x4c
        /*0022*/ 	.byte	0x01
	.zero		1


	//----- nvinfo : EIATTR_EXTERNS
	.align		4
        /*0024*/ 	.byte	0x04, 0x0f
        /*0026*/ 	.short	(.L_25 - .L_24)


	//   ....[0]....
	.align		4
.L_24:
        /*0028*/ 	.word	index@(__assertfail)


	//----- nvinfo : EIATTR_ANNOTATIONS
	.align		4
.L_25:
        /*002c*/ 	.byte	0x04, 0x55
        /*002e*/ 	.short	(.L_27 - .L_26)


	//   ....[0]....
.L_26:
        /*0030*/ 	.word	0x00000001
        /*0034*/ 	.byte	0x30, 0x0e, 0x00, 0x00, 0x01, 0x00, 0x00, 0x00, 0x00, 0x15, 0x00, 0x00, 0x01, 0x00, 0x00, 0x00
        /*0044*/ 	.byte	0xb0, 0x43, 0x00, 0x00, 0x01, 0x00, 0x00, 0x00, 0xc0, 0x50, 0x00, 0x00


	//----- nvinfo : EIATTR_MERCURY_ISA_VERSION
	.align		4
.L_27:
        /*0050*/ 	.byte	0x03, 0x5f
        /*0052*/ 	.short	0x0101


	//----- nvinfo : EIATTR_INT_WARP_WIDE_INSTR_OFFSETS
	.align		4
        /*0054*/ 	.byte	0x04, 0x31
        /*0056*/ 	.short	(.L_29 - .L_28)


	//   ....[0]....
.L_28:
        /*0058*/ 	.word	0x00000560


	//   ....[1]....
        /*005c*/ 	.word	0x00000600


	//   ....[2]....
        /*0060*/ 	.word	0x00000620


	//   ....[3]....
        /*0064*/ 	.word	0x00000630


	//   ....[4]....
        /*0068*/ 	.word	0x00000680


	//   ....[5]....
        /*006c*/ 	.word	0x000006a0


	//   ....[6]....
        /*0070*/ 	.word	0x000007f0


	//   ....[7]....
        /*0074*/ 	.word	0x00000830


	//----- nvinfo : EIATTR_COOP_GROUP_MASK_REGIDS
	.align		4
.L_29:
        /*0078*/ 	.byte	0x04, 0x29
        /*007a*/ 	.short	(.L_31 - .L_30)


	//   ....[0]....
.L_30:
        /*007c*/ 	.word	0xffffffff


	//   ....[1]....
        /*0080*/ 	.word	0xffffffff


	//   ....[2]....
        /*0084*/ 	.word	0xffffffff


	//   ....[3]....
        /*0088*/ 	.word	0xffffffff


	//   ....[4]....
        /*008c*/ 	.word	0xffffffff


	//   ....[5]....
        /*0090*/ 	.word	0xffffffff


	//   ....[6]....
        /*0094*/ 	.word	0xffffffff


	//----- nvinfo : EIATTR_COOP_GROUP_INSTR_OFFSETS
	.align		4
.L_31:
        /*0098*/ 	.byte	0x04, 0x28
        /*009a*/ 	.short	(.L_33 - .L_32)


	//   ....[0]....
.L_32:
        /*009c*/ 	.word	0x00000070


	//   ....[1]....
        /*00a0*/ 	.word	0x00000080


	//   ....[2]....
        /*00a4*/ 	.word	0x00000140


	//   ....[3]....
        /*00a8*/ 	.word	0x00000330


	//   ....[4]....
        /*00ac*/ 	.word	0x00000370


	//   ....[5]....
        /*00b0*/ 	.word	0x000003b0


	//   ....[6]....
        /*00b4*/ 	.word	0x000009e0


	//----- nvinfo : EIATTR_REG_RECONFIG
	.align		4
.L_33:
        /*00b8*/ 	.byte	0x01, 0x54
	.zero		2


	//----- nvinfo : EIATTR_SYSCALL_OFFSETS
	.align		4
        /*00bc*/ 	.byte	0x04, 0x46
        /*00be*/ 	.short	(.L_35 - .L_34)


	//   ....[0]....
.L_34:
        /*00c0*/ 	.word	0x000019f0


	//----- nvinfo : EIATTR_MBARRIER_INSTR_OFFSETS
	.align		4
.L_35:
        /*00c4*/ 	.byte	0x04, 0x39
        /*00c6*/ 	.short	(.L_37 - .L_36)


	//   ....[0]....
.L_36:
        /*00c8*/ 	.word	0x00000240
        /*00cc*/ 	.word	0x000000ff
        /*00d0*/ 	.word	0x00000000
        /*00d4*/ 	.short	0x0100
        /*00d6*/ 	.byte	0x08
	.zero		1


	//   ....[1]....
        /*00d8*/ 	.word	0x00000250
        /*00dc*/ 	.word	0x000000ff
        /*00e0*/ 	.word	0x00000038
        /*00e4*/ 	.short	0x0100
        /*00e6*/ 	.byte	0x08
	.zero		1


	//   ....[2]....
        /*00e8*/ 	.word	0x00000260
        /*00ec*/ 	.word	0x000000ff
        /*00f0*/ 	.word	0x00000008
        /*00f4*/ 	.short	0x0100
        /*00f6*/ 	.byte	0x08
	.zero		1


	//   ....[3]....
        /*00f8*/ 	.word	0x00000270
        /*00fc*/ 	.word	0x000000ff
        /*0100*/ 	.word	0x00000040
        /*0104*/ 	.short	0x0100
        /*0106*/ 	.byte	0x08
	.zero		1


	//   ....[4]....
        /*0108*/ 	.word	0x00000280
        /*010c*/ 	.word	0x000000ff
        /*0110*/ 	.word	0x00000010
        /*0114*/ 	.short	0x0100
        /*0116*/ 	.byte	0x08
	.zero		1


	//   ....[5]....
        /*0118*/ 	.word	0x00000290
        /*011c*/ 	.word	0x000000ff
        /*0120*/ 	.word	0x00000048
        /*0124*/ 	.short	0x0100
        /*0126*/ 	.byte	0x08
	.zero		1


	//   ....[6]....
        /*0128*/ 	.word	0x000002a0
        /*012c*/ 	.word	0x000000ff
        /*0130*/ 	.word	0x00000018
        /*0134*/ 	.short	0x0100
        /*0136*/ 	.byte	0x08
	.zero		1


	//   ....[7]....
        /*0138*/ 	.word	0x000002b0
        /*013c*/ 	.word	0x000000ff
        /*0140*/ 	.word	0x00000050
        /*0144*/ 	.short	0x0100
        /*0146*/ 	.byte	0x08
	.zero		1


	//   ....[8]....
        /*0148*/ 	.word	0x000002c0
        /*014c*/ 	.word	0x000000ff
        /*0150*/ 	.word	0x00000020
        /*0154*/ 	.short	0x0100
        /*0156*/ 	.byte	0x08
	.zero		1


	//   ....[9]....
        /*0158*/ 	.word	0x000002d0
        /*015c*/ 	.word	0x000000ff
        /*0160*/ 	.word	0x00000058
        /*0164*/ 	.short	0x0100
        /*0166*/ 	.byte	0x08
	.zero		1


	//   ....[10]....
        /*0168*/ 	.word	0x000002e0
        /*016c*/ 	.word	0x000000ff
        /*0170*/ 	.word	0x00000028
        /*0174*/ 	.short	0x0100
        /*0176*/ 	.byte	0x08
	.zero		1


	//   ....[11]....
        /*0178*/ 	.word	0x000002f0
        /*017c*/ 	.word	0x000000ff
        /*0180*/ 	.word	0x00000060
        /*0184*/ 	.short	0x0100
        /*0186*/ 	.byte	0x08
	.zero		1


	//   ....[12]....
        /*0188*/ 	.word	0x00000300
        /*018c*/ 	.word	0x000000ff
        /*0190*/ 	.word	0x00000030
        /*0194*/ 	.short	0x0100
        /*0196*/ 	.byte	0x08
	.zero		1


	//   ....[13]....
        /*0198*/ 	.word	0x00000310
        /*019c*/ 	.word	0x000000ff
        /*01a0*/ 	.word	0x00000068
        /*01a4*/ 	.short	0x0100
        /*01a6*/ 	.byte	0x08
	.zero		1


	//   ....[14]....
        /*01a8*/ 	.word	0x00000860
        /*01ac*/ 	.word	0x000000ff
        /*01b0*/ 	.word	0x000000a0
        /*01b4*/ 	.short	0x0100
        /*01b6*/ 	.byte	0x08
	.zero		1


	//   ....[15]....
        /*01b8*/ 	.word	0x00000900
        /*01bc*/ 	.word	0x000000ff
        /*01c0*/ 	.word	0x000000a8
        /*01c4*/ 	.short	0x0100
        /*01c6*/ 	.byte	0x08
	.zero		1


	//   ....[16]....
        /*01c8*/ 	.word	0x00000960
        /*01cc*/ 	.word	0x000000ff
        /*01d0*/ 	.word	0x00000080
        /*01d4*/ 	.short	0x0100
        /*01d6*/ 	.byte	0x09
	.zero		1


	//   ....[17]....
        /*01d8*/ 	.word	0x00000970
        /*01dc*/ 	.word	0x000000ff
        /*01e0*/ 	.word	0x00000088
        /*01e4*/ 	.short	0x0100
        /*01e6*/ 	.byte	0x09
	.zero		1


	//   ....[18]....
        /*01e8*/ 	.word	0x00000980
        /*01ec*/ 	.word	0x000000ff
        /*01f0*/ 	.word	0x00000090
        /*01f4*/ 	.short	0x0100
        /*01f6*/ 	.byte	0x09
	.zero		1


	//   ....[19]....
        /*01f8*/ 	.word	0x00000990
        /*01fc*/ 	.word	0x000000ff
        /*0200*/ 	.word	0x00000098
        /*0204*/ 	.short	0x0100
        /*0206*/ 	.byte	0x09
	.zero		1


	//   ....[20]....
        /*0208*/ 	.word	0x000018b0
        /*020c*/ 	.word	0x000000ff
        /*0210*/ 	.word	0xfffffff8
        /*0214*/ 	.short	0x010a
        /*0216*/ 	.byte	0x2b
	.zero		1


	//   ....[21]....
        /*0218*/ 	.word	0x00001a70
        /*021c*/ 	.word	0x00000003
        /*0220*/ 	.word	0x00000000
        /*0224*/ 	.short	0x010a
        /*0226*/ 	.byte	0x3f
	.zero		1


	//   ....[22]....
        /*0228*/ 	.word	0x00001ab0
        /*022c*/ 	.word	0x00000003
        /*0230*/ 	.word	0x00000000
        /*0234*/ 	.short	0x010a
        /*0236*/ 	.byte	0x3f
	.zero		1


	//   ....[23]....
        /*0238*/ 	.word	0x00001f70
        /*023c*/ 	.word	0x000000ff
        /*0240*/ 	.word	0x00000000
        /*0244*/ 	.short	0x010a
        /*0246*/ 	.byte	0x04
	.zero		1


	//   ....[24]....
        /*0248*/ 	.word	0x00001fb0
        /*024c*/ 	.word	0x000000ff
        /*0250*/ 	.word	0x00000000
        /*0254*/ 	.short	0x010a
        /*0256*/ 	.byte	0x04
	.zero		1


	//   ....[25]....
        /*0258*/ 	.word	0x000023d0
        /*025c*/ 	.word	0x00000005
        /*0260*/ 	.word	0x00000000
        /*0264*/ 	.short	0x0101
        /*0266*/ 	.byte	0x3f
	.zero		1


	//   ....[26]....
        /*0268*/ 	.word	0x000024e0
        /*026c*/ 	.word	0x00000003
        /*0270*/ 	.word	0x00000000
        /*0274*/ 	.short	0x0101
        /*0276*/ 	.byte	0x30
	.zero		1


	//   ....[27]....
        /*0278*/ 	.word	0x00002610
        /*027c*/ 	.word	0x00000000
        /*0280*/ 	.word	0x00000000
        /*0284*/ 	.short	0x0101
        /*0286*/ 	.byte	0x3f
	.zero		1


	//   ....[28]....
        /*0288*/ 	.word	0x00002690
        /*028c*/ 	.word	0x000000ff
        /*0290*/ 	.word	0x00000008
        /*0294*/ 	.short	0x010a
        /*0296*/ 	.byte	0x2b
	.zero		1


	//   ....[29]....
        /*0298*/ 	.word	0x000043f0
        /*029c*/ 	.word	0x00000000
        /*02a0*/ 	.word	0x00000000
        /*02a4*/ 	.short	0x0101
        /*02a6*/ 	.byte	0x30
	.zero		1


	//   ....[30]....
        /*02a8*/ 	.word	0x00004d50
        /*02ac*/ 	.word	0x0000000d
        /*02b0*/ 	.word	0x00000038
        /*02b4*/ 	.short	0x010a
        /*02b6*/ 	.byte	0x3f
	.zero		1


	//   ....[31]....
        /*02b8*/ 	.word	0x00005220
        /*02bc*/ 	.word	0x00000006
        /*02c0*/ 	.word	0x000000a8
        /*02c4*/ 	.short	0x0101
        /*02c6*/ 	.byte	0x3f
	.zero		1


	//   ....[32]....
        /*02c8*/ 	.word	0x00005940
        /*02cc*/ 	.word	0x00000007
        /*02d0*/ 	.word	0x00000000
        /*02d4*/ 	.short	0x010a
        /*02d6*/ 	.byte	0x3f
	.zero		1


	//   ....[33]....
        /*02d8*/ 	.word	0x000059c0
        /*02dc*/ 	.word	0x00000006
        /*02e0*/ 	.word	0x00000000
        /*02e4*/ 	.short	0x010a
        /*02e6*/ 	.byte	0x3f
	.zero		1


	//   ....[34]....
        /*02e8*/ 	.word	0x00005a50
        /*02ec*/ 	.word	0x00000007
        /*02f0*/ 	.word	0x00000000
        /*02f4*/ 	.short	0x010a
        /*02f6*/ 	.byte	0x3f
	.zero		1


	//   ....[35]....
        /*02f8*/ 	.word	0x00005ae0
        /*02fc*/ 	.word	0x00000006
        /*0300*/ 	.word	0x00000000
        /*0304*/ 	.short	0x010a
        /*0306*/ 	.byte	0x3f
	.zero		1


	//   ....[36]....
        /*0308*/ 	.word	0x00005b70
        /*030c*/ 	.word	0x00000007
        /*0310*/ 	.word	0x00000000
        /*0314*/ 	.short	0x010a
        /*0316*/ 	.byte	0x3f
	.zero		1


	//   ....[37]....
        /*0318*/ 	.word	0x00005c00
        /*031c*/ 	.word	0x00000006
        /*0320*/ 	.word	0x00000000
        /*0324*/ 	.short	0x010a
        /*0326*/ 	.byte	0x3f
	.zero		1


	//   ....[38]....
        /*0328*/ 	.word	0x00005c90
        /*032c*/ 	.word	0x00000005
        /*0330*/ 	.word	0x00000000
        /*0334*/ 	.short	0x010a
        /*0336*/ 	.byte	0x3f
	.zero		1


	//   ....[39]....
        /*0338*/ 	.word	0x00005d00
        /*033c*/ 	.word	0x00000003
        /*0340*/ 	.word	0xfffffff8
        /*0344*/ 	.short	0x010a
        /*0346*/ 	.byte	0x3f
	.zero		1


	//   ....[40]....
        /*0348*/ 	.word	0x00005d50
        /*034c*/ 	.word	0x00000003
        /*0350*/ 	.word	0x00000000
        /*0354*/ 	.short	0x010a
        /*0356*/ 	.byte	0x3f
	.zero		1


	//   ....[41]....
        /*0358*/ 	.word	0x00005db0
        /*035c*/ 	.word	0x00000005
        /*0360*/ 	.word	0x00000000
        /*0364*/ 	.short	0x010a
        /*0366*/ 	.byte	0x3f
	.zero		1


	//   ....[42]....
        /*0368*/ 	.word	0x00005e10
        /*036c*/ 	.word	0x00000003
        /*0370*/ 	.word	0x00000008
        /*0374*/ 	.short	0x010a
        /*0376*/ 	.byte	0x3f
	.zero		1


	//   ....[43]....
        /*0378*/ 	.word	0x00005ee0
        /*037c*/ 	.word	0x0000000d
        /*0380*/ 	.word	0x00000038
        /*0384*/ 	.short	0x010a
        /*0386*/ 	.byte	0x3f
	.zero		1


	//   ....[44]....
        /*0388*/ 	.word	0x00005fb0
        /*038c*/ 	.word	0x00000007
        /*0390*/ 	.word	0x00000000
        /*0394*/ 	.short	0x010a
        /*0396*/ 	.byte	0x3f
	.zero		1


	//   ....[45]....
        /*0398*/ 	.word	0x00006000
        /*039c*/ 	.word	0x00000006
        /*03a0*/ 	.word	0x00000000
        /*03a4*/ 	.short	0x010a
        /*03a6*/ 	.byte	0x3f
	.zero		1


	//   ....[46]....
        /*03a8*/ 	.word	0x00006050
        /*03ac*/ 	.word	0x00000007
        /*03b0*/ 	.word	0x00000000
        /*03b4*/ 	.short	0x010a
        /*03b6*/ 	.byte	0x3f
	.zero		1


	//   ....[47]....
        /*03b8*/ 	.word	0x000060a0
        /*03bc*/ 	.word	0x00000006
        /*03c0*/ 	.word	0x00000000
        /*03c4*/ 	.short	0x010a
        /*03c6*/ 	.byte	0x3f
	.zero		1


	//   ....[48]....
        /*03c8*/ 	.word	0x000060f0
        /*03cc*/ 	.word	0x00000007
        /*03d0*/ 	.word	0x00000000
        /*03d4*/ 	.short	0x010a
        /*03d6*/ 	.byte	0x3f
	.zero		1


	//   ....[49]....
        /*03d8*/ 	.word	0x00006140
        /*03dc*/ 	.word	0x00000006
        /*03e0*/ 	.word	0x00000000
        /*03e4*/ 	.short	0x010a
        /*03e6*/ 	.byte	0x3f
	.zero		1


	//----- nvinfo : EIATTR_NUM_MBARRIERS
	.align		4
.L_37:
        /*03e8*/ 	.byte	0x03, 0x38
        /*03ea*/ 	.short	0x0014


	//----- nvinfo : EIATTR_EXIT_INSTR_OFFSETS
	.align		4
        /*03ec*/ 	.byte	0x04, 0x1c
        /*03ee*/ 	.short	(.L_39 - .L_38)


	//   ....[0]....
.L_38:
        /*03f0*/ 	.word	0x00001490


	//   ....[1]....
        /*03f4*/ 	.word	0x000014f0


	//   ....[2]....
        /*03f8*/ 	.word	0x00004a30


	//   ....[3]....
        /*03fc*/ 	.word	0x00004a60


	//   ....[4]....
        /*0400*/ 	.word	0x00005ce0


	//----- nvinfo : EIATTR_MAX_THREADS
	.align		4
.L_39:
        /*0404*/ 	.byte	0x04, 0x05
        /*0406*/ 	.short	(.L_41 - .L_40)
.L_40:
        /*0408*/ 	.word	0x00000180
        /*040c*/ 	.word	0x00000001
        /*0410*/ 	.word	0x00000001


	//----- nvinfo : EIATTR_CRS_STACK_SIZE
	.align		4
.L_41:
        /*0414*/ 	.byte	0x04, 0x1e
        /*0416*/ 	.short	(.L_43 - .L_42)
.L_42:
        /*0418*/ 	.word	0x00000000


	//----- nvinfo : EIATTR_CBANK_PARAM_SIZE
	.align		4
.L_43:
        /*041c*/ 	.byte	0x03, 0x19
        /*041e*/ 	.short	0x0470


	//----- nvinfo : EIATTR_PARAM_CBANK
	.align		4
        /*0420*/ 	.byte	0x04, 0x0a
        /*0422*/ 	.short	(.L_45 - .L_44)
	.align		4
.L_44:
        /*0424*/ 	.word	index@(.nv.constant0._ZN7cutlass13device_kernelINS_4gemm6kernel13GemmUniversalIN4cute5tupleIJiiiiEEENS1_10collective13CollectiveMmaINS1_34MainloopSm90TmaGmmaWarpSpecializedILi7ENS5_IJNS4_1CILi4EEENSA_ILi1EEESC_EEENS1_32KernelTmaWarpSpecializedPingpongEEENS5_IJNSA_ILi64EEESG_SG_EEEfNS5_IJlSC_lEEEfSI_NS4_8TiledMMAINS4_8MMA_AtomIJNS4_4SM904GMMA29MMA_64x64x8_F32TF32TF32_SS_TNILNSM_7ScaleInE1ELSO_1EEEEEENS4_6LayoutINS5_IJSC_SC_SC_EEENS5_IJNSA_ILi0EEEST_ST_EEEEENS5_IJNS4_10UnderscoreESW_SW_EEEEENS4_13SM90_TMA_LOADENS4_14ComposedLayoutINS4_7SwizzleILi3ELi4ELi3EEENS4_18smem_ptr_flag_bitsILi32EEENSR_INS5_IJNSA_ILi8EEENSA_ILi32EEEEEENS5_IJS16_SC_EEEEEEEvNS4_8identityENS4_23SM90_TMA_LOAD_MULTICASTES1A_vS1B_EENS_8epilogue10collective6detail29Sm90TmaWarpSpecializedAdapterINS1F_15DefaultEpilogueIfSI_SI_NS1E_6thread17LinearCombinationIfLi1EffLNS1J_9ScaleType4KindE0ELNS_15FloatRoundStyleE2EfEENS1_15EpilogueDefaultEEEEEvvEEEEvNT_6ParamsE)
        /*0428*/ 	.short	0x0210
        /*042a*/ 	.short	0x0470


	//----- nvinfo : EIATTR_SW_WAR
	.align		4
.L_45:
        /*042c*/ 	.byte	0x04, 0x36
        /*042e*/ 	.short	(.L_47 - .L_46)
.L_46:
        /*0430*/ 	.word	0x00000008
.L_47:


//--------------------- .nv.callgraph             --------------------------
	.section	.nv.callgraph,"",@"SHT_CUDA_CALLGRAPH"
	.align	4
	.sectionentsize	8
	.align		4
        /*0000*/ 	.word	0x00000000
	.align		4
        /*0004*/ 	.word	0xffffffff
	.align		4
        /*0008*/ 	.word	index@(_ZN7cutlass13device_kernelINS_4gemm6kernel13GemmUniversalIN4cute5tupleIJiiiiEEENS1_10collective13CollectiveMmaINS1_34MainloopSm90TmaGmmaWarpSpecializedILi7ENS5_IJNS4_1CILi4EEENSA_ILi1EEESC_EEENS1_32KernelTmaWarpSpecializedPingpongEEENS5_IJNSA_ILi64EEESG_SG_EEEfNS5_IJlSC_lEEEfSI_NS4_8TiledMMAINS4_8MMA_AtomIJNS4_4SM904GMMA29MMA_64x64x8_F32TF32TF32_SS_TNILNSM_7ScaleInE1ELSO_1EEEEEENS4_6LayoutINS5_IJSC_SC_SC_EEENS5_IJNSA_ILi0EEEST_ST_EEEEENS5_IJNS4_10UnderscoreESW_SW_EEEEENS4_13SM90_TMA_LOADENS4_14ComposedLayoutINS4_7SwizzleILi3ELi4ELi3EEENS4_18smem_ptr_flag_bitsILi32EEENSR_INS5_IJNSA_ILi8EEENSA_ILi32EEEEEENS5_IJS16_SC_EEEEEEEvNS4_8identityENS4_23SM90_TMA_LOAD_MULTICASTES1A_vS1B_EENS_8epilogue10collective6detail29Sm90TmaWarpSpecializedAdapterINS1F_15DefaultEpilogueIfSI_SI_NS1E_6thread17LinearCombinationIfLi1EffLNS1J_9ScaleType4KindE0ELNS_15FloatRoundStyleE2EfEENS1_15EpilogueDefaultEEEEEvvEEEEvNT_6ParamsE)
	.align		4
        /*000c*/ 	.word	index@(__assertfail)
	.align		4
        /*0010*/ 	.word	0x00000000
	.align		4
        /*0014*/ 	.word	0xfffffffe
	.align		4
        /*0018*/ 	.word	0x00000000
	.align		4
        /*001c*/ 	.word	0xfffffffd
	.align		4
        /*0020*/ 	.word	0x00000000
	.align		4
        /*0024*/ 	.word	0xfffffffc


//--------------------- .nv.constant4             --------------------------
	.section	.nv.constant4,"a",@progbits
	.align	8
	.align		8
.nv.constant4:
        /*0000*/ 	.dword	__assertfail
	.align		8
        /*0008*/ 	.dword	__unnamed_1
	.align		8
        /*0010*/ 	.dword	_ZN40_INTERNAL_c7c6020a_4_k_cu_af743f90_296294cuda3std3__45__cpo5beginE
	.align		8
        /*0018*/ 	.dword	_ZN40_INTERNAL_c7c6020a_4_k_cu_af743f90_296294cuda3std3__45__cpo3endE
	.align		8
        /*0020*/ 	.dword	_ZN40_INTERNAL_c7c6020a_4_k_cu_af743f90_296294cuda3std3__45__cpo6cbeginE
	.align		8
        /*0028*/ 	.dword	_ZN40_INTERNAL_c7c6020a_4_k_cu_af743f90_296294cuda3std3__45__cpo4cendE
	.align		8
        /*0030*/ 	.dword	_ZN40_INTERNAL_c7c6020a_4_k_cu_af743f90_296294cuda3std3__442_GLOBAL__N__c7c6020a_4_k_cu_af743f90_296296ignoreE
	.align		8
        /*0038*/ 	.dword	_ZN40_INTERNAL_c7c6020a_4_k_cu_af743f90_296294cuda3std3__419piecewise_constructE
	.align		8
        /*0040*/ 	.dword	_ZN40_INTERNAL_c7c6020a_4_k_cu_af743f90_296294cuda3std3__48in_placeE
	.align		8
        /*0048*/ 	.dword	_ZN40_INTERNAL_c7c6020a_4_k_cu_af743f90_296294cuda3std6ranges3__45__cpo4swapE
	.align		8
        /*0050*/ 	.dword	_ZN40_INTERNAL_c7c6020a_4_k_cu_af743f90_296294cuda3std6ranges3__45__cpo9iter_moveE
	.align		8
        /*0058*/ 	.dword	_ZN40_INTERNAL_c7c6020a_4_k_cu_af743f90_296294cute7productE
	.align		8
        /*0060*/ 	.dword	_ZN40_INTERNAL_c7c6020a_4_k_cu_af743f90_296294cute1_E
	.align		8
        /*0068*/ 	.dword	$str$22
	.align		8
        /*0070*/ 	.dword	$str$23


//--------------------- .text._ZN7cutlass13device_kernelINS_4gemm6kernel13GemmUniversalIN4cute5tupleIJiiiiEEENS1_10collective13CollectiveMmaINS1_34MainloopSm90TmaGmmaWarpSpecializedILi7ENS5_IJNS4_1CILi4EEENSA_ILi1EEESC_EEENS1_32KernelTmaWarpSpecializedPingpongEEENS5_IJNSA_ILi64EEESG_SG_EEEfNS5_IJlSC_lEEEfSI_NS4_8TiledMMAINS4_8MMA_AtomIJNS4_4SM904GMMA29MMA_64x64x8_F32TF32TF32_SS_TNILNSM_7ScaleInE1ELSO_1EEEEEENS4_6LayoutINS5_IJSC_SC_SC_EEENS5_IJNSA_ILi0EEEST_ST_EEEEENS5_IJNS4_10UnderscoreESW_SW_EEEEENS4_13SM90_TMA_LOADENS4_14ComposedLayoutINS4_7SwizzleILi3ELi4ELi3EEENS4_18smem_ptr_flag_bitsILi32EEENSR_INS5_IJNSA_ILi8EEENSA_ILi32EEEEEENS5_IJS16_SC_EEEEEEEvNS4_8identityENS4_23SM90_TMA_LOAD_MULTICASTES1A_vS1B_EENS_8epilogue10collective6detail29Sm90TmaWarpSpecializedAdapterINS1F_15DefaultEpilogueIfSI_SI_NS1E_6thread17LinearCombinationIfLi1EffLNS1J_9ScaleType4KindE0ELNS_15FloatRoundStyleE2EfEENS1_15EpilogueDefaultEEEEEvvEEEEvNT_6ParamsE --------------------------
	.section	.text._ZN7cutlass13device_kernelINS_4gemm6kernel13GemmUniversalIN4cute5tupleIJiiiiEEENS1_10collective13CollectiveMmaINS1_34MainloopSm90TmaGmmaWarpSpecializedILi7ENS5_IJNS4_1CILi4EEENSA_ILi1EEESC_EEENS1_32KernelTmaWarpSpecializedPingpongEEENS5_IJNSA_ILi64EEESG_SG_EEEfNS5_IJlSC_lEEEfSI_NS4_8TiledMMAINS4_8MMA_AtomIJNS4_4SM904GMMA29MMA_64x64x8_F32TF32TF32_SS_TNILNSM_7ScaleInE1ELSO_1EEEEEENS4_6LayoutINS5_IJSC_SC_SC_EEENS5_IJNSA_ILi0EEEST_ST_EEEEENS5_IJNS4_10UnderscoreESW_SW_EEEEENS4_13SM90_TMA_LOADENS4_14ComposedLayoutINS4_7SwizzleILi3ELi4ELi3EEENS4_18smem_ptr_flag_bitsILi32EEENSR_INS5_IJNSA_ILi8EEENSA_ILi32EEEEEENS5_IJS16_SC_EEEEEEEvNS4_8identityENS4_23SM90_TMA_LOAD_MULTICASTES1A_vS1B_EENS_8epilogue10collective6detail29Sm90TmaWarpSpecializedAdapterINS1F_15DefaultEpilogueIfSI_SI_NS1E_6thread17LinearCombinationIfLi1EffLNS1J_9ScaleType4KindE0ELNS_15FloatRoundStyleE2EfEENS1_15EpilogueDefaultEEEEEvvEEEEvNT_6ParamsE,"ax",@progbits
	.align	128
.text._ZN7cutlass13device_kernelINS_4gemm6kernel13GemmUniversalIN4cute5tupleIJiiiiEEENS1_10collective13CollectiveMmaINS1_34MainloopSm90TmaGmmaWarpSpecializedILi7ENS5_IJNS4_1CILi4EEENSA_ILi1EEESC_EEENS1_32KernelTmaWarpSpecializedPingpongEEENS5_IJNSA_ILi64EEESG_SG_EEEfNS5_IJlSC_lEEEfSI_NS4_8TiledMMAINS4_8MMA_AtomIJNS4_4SM904GMMA29MMA_64x64x8_F32TF32TF32_SS_TNILNSM_7ScaleInE1ELSO_1EEEEEENS4_6LayoutINS5_IJSC_SC_SC_EEENS5_IJNSA_ILi0EEEST_ST_EEEEENS5_IJNS4_10UnderscoreESW_SW_EEEEENS4_13SM90_TMA_LOADENS4_14ComposedLayoutINS4_7SwizzleILi3ELi4ELi3EEENS4_18smem_ptr_flag_bitsILi32EEENSR_INS5_IJNSA_ILi8EEENSA_ILi32EEEEEENS5_IJS16_SC_EEEEEEEvNS4_8identityENS4_23SM90_TMA_LOAD_MULTICASTES1A_vS1B_EENS_8epilogue10collective6detail29Sm90TmaWarpSpecializedAdapterINS1F_15DefaultEpilogueIfSI_SI_NS1E_6thread17LinearCombinationIfLi1EffLNS1J_9ScaleType4KindE0ELNS_15FloatRoundStyleE2EfEENS1_15EpilogueDefaultEEEEEvvEEEEvNT_6ParamsE:
        .type           _ZN7cutlass13device_kernelINS_4gemm6kernel13GemmUniversalIN4cute5tupleIJiiiiEEENS1_10collective13CollectiveMmaINS1_34MainloopSm90TmaGmmaWarpSpecializedILi7ENS5_IJNS4_1CILi4EEENSA_ILi1EEESC_EEENS1_32KernelTmaWarpSpecializedPingpongEEENS5_IJNSA_ILi64EEESG_SG_EEEfNS5_IJlSC_lEEEfSI_NS4_8TiledMMAINS4_8MMA_AtomIJNS4_4SM904GMMA29MMA_64x64x8_F32TF32TF32_SS_TNILNSM_7ScaleInE1ELSO_1EEEEEENS4_6LayoutINS5_IJSC_SC_SC_EEENS5_IJNSA_ILi0EEEST_ST_EEEEENS5_IJNS4_10UnderscoreESW_SW_EEEEENS4_13SM90_TMA_LOADENS4_14ComposedLayoutINS4_7SwizzleILi3ELi4ELi3EEENS4_18smem_ptr_flag_bitsILi32EEENSR_INS5_IJNSA_ILi8EEENSA_ILi32EEEEEENS5_IJS16_SC_EEEEEEEvNS4_8identityENS4_23SM90_TMA_LOAD_MULTICASTES1A_vS1B_EENS_8epilogue10collective6detail29Sm90TmaWarpSpecializedAdapterINS1F_15DefaultEpilogueIfSI_SI_NS1E_6thread17LinearCombinationIfLi1EffLNS1J_9ScaleType4KindE0ELNS_15FloatRoundStyleE2EfEENS1_15EpilogueDefaultEEEEEvvEEEEvNT_6ParamsE,@function
        .size           _ZN7cutlass13device_kernelINS_4gemm6kernel13GemmUniversalIN4cute5tupleIJiiiiEEENS1_10collective13CollectiveMmaINS1_34MainloopSm90TmaGmmaWarpSpecializedILi7ENS5_IJNS4_1CILi4EEENSA_ILi1EEESC_EEENS1_32KernelTmaWarpSpecializedPingpongEEENS5_IJNSA_ILi64EEESG_SG_EEEfNS5_IJlSC_lEEEfSI_NS4_8TiledMMAINS4_8MMA_AtomIJNS4_4SM904GMMA29MMA_64x64x8_F32TF32TF32_SS_TNILNSM_7ScaleInE1ELSO_1EEEEEENS4_6LayoutINS5_IJSC_SC_SC_EEENS5_IJNSA_ILi0EEEST_ST_EEEEENS5_IJNS4_10UnderscoreESW_SW_EEEEENS4_13SM90_TMA_LOADENS4_14ComposedLayoutINS4_7SwizzleILi3ELi4ELi3EEENS4_18smem_ptr_flag_bitsILi32EEENSR_INS5_IJNSA_ILi8EEENSA_ILi32EEEEEENS5_IJS16_SC_EEEEEEEvNS4_8identityENS4_23SM90_TMA_LOAD_MULTICASTES1A_vS1B_EENS_8epilogue10collective6detail29Sm90TmaWarpSpecializedAdapterINS1F_15DefaultEpilogueIfSI_SI_NS1E_6thread17LinearCombinationIfLi1EffLNS1J_9ScaleType4KindE0ELNS_15FloatRoundStyleE2EfEENS1_15EpilogueDefaultEEEEEvvEEEEvNT_6ParamsE,(.L_x_145 - _ZN7cutlass13device_kernelINS_4gemm6kernel13GemmUniversalIN4cute5tupleIJiiiiEEENS1_10collective13CollectiveMmaINS1_34MainloopSm90TmaGmmaWarpSpecializedILi7ENS5_IJNS4_1CILi4EEENSA_ILi1EEESC_EEENS1_32KernelTmaWarpSpecializedPingpongEEENS5_IJNSA_ILi64EEESG_SG_EEEfNS5_IJlSC_lEEEfSI_NS4_8TiledMMAINS4_8MMA_AtomIJNS4_4SM904GMMA29MMA_64x64x8_F32TF32TF32_SS_TNILNSM_7ScaleInE1ELSO_1EEEEEENS4_6LayoutINS5_IJSC_SC_SC_EEENS5_IJNSA_ILi0EEEST_ST_EEEEENS5_IJNS4_10UnderscoreESW_SW_EEEEENS4_13SM90_TMA_LOADENS4_14ComposedLayoutINS4_7SwizzleILi3ELi4ELi3EEENS4_18smem_ptr_flag_bitsILi32EEENSR_INS5_IJNSA_ILi8EEENSA_ILi32EEEEEENS5_IJS16_SC_EEEEEEEvNS4_8identityENS4_23SM90_TMA_LOAD_MULTICASTES1A_vS1B_EENS_8epilogue10collective6detail29Sm90TmaWarpSpecializedAdapterINS1F_15DefaultEpilogueIfSI_SI_NS1E_6thread17LinearCombinationIfLi1EffLNS1J_9ScaleType4KindE0ELNS_15FloatRoundStyleE2EfEENS1_15EpilogueDefaultEEEEEvvEEEEvNT_6ParamsE)
        .other          _ZN7cutlass13device_kernelINS_4gemm6kernel13GemmUniversalIN4cute5tupleIJiiiiEEENS1_10collective13CollectiveMmaINS1_34MainloopSm90TmaGmmaWarpSpecializedILi7ENS5_IJNS4_1CILi4EEENSA_ILi1EEESC_EEENS1_32KernelTmaWarpSpecializedPingpongEEENS5_IJNSA_ILi64EEESG_SG_EEEfNS5_IJlSC_lEEEfSI_NS4_8TiledMMAINS4_8MMA_AtomIJNS4_4SM904GMMA29MMA_64x64x8_F32TF32TF32_SS_TNILNSM_7ScaleInE1ELSO_1EEEEEENS4_6LayoutINS5_IJSC_SC_SC_EEENS5_IJNSA_ILi0EEEST_ST_EEEEENS5_IJNS4_10UnderscoreESW_SW_EEEEENS4_13SM90_TMA_LOADENS4_14ComposedLayoutINS4_7SwizzleILi3ELi4ELi3EEENS4_18smem_ptr_flag_bitsILi32EEENSR_INS5_IJNSA_ILi8EEENSA_ILi32EEEEEENS5_IJS16_SC_EEEEEEEvNS4_8identityENS4_23SM90_TMA_LOAD_MULTICASTES1A_vS1B_EENS_8epilogue10collective6detail29Sm90TmaWarpSpecializedAdapterINS1F_15DefaultEpilogueIfSI_SI_NS1E_6thread17LinearCombinationIfLi1EffLNS1J_9ScaleType4KindE0ELNS_15FloatRoundStyleE2EfEENS1_15EpilogueDefaultEEEEEvvEEEEvNT_6ParamsE,@"STO_CUDA_ENTRY STV_DEFAULT"
_ZN7cutlass13device_kernelINS_4gemm6kernel13GemmUniversalIN4cute5tupleIJiiiiEEENS1_10collective13CollectiveMmaINS1_34MainloopSm90TmaGmmaWarpSpecializedILi7ENS5_IJNS4_1CILi4EEENSA_ILi1EEESC_EEENS1_32KernelTmaWarpSpecializedPingpongEEENS5_IJNSA_ILi64EEESG_SG_EEEfNS5_IJlSC_lEEEfSI_NS4_8TiledMMAINS4_8MMA_AtomIJNS4_4SM904GMMA29MMA_64x64x8_F32TF32TF32_SS_TNILNSM_7ScaleInE1ELSO_1EEEEEENS4_6LayoutINS5_IJSC_SC_SC_EEENS5_IJNSA_ILi0EEEST_ST_EEEEENS5_IJNS4_10UnderscoreESW_SW_EEEEENS4_13SM90_TMA_LOADENS4_14ComposedLayoutINS4_7SwizzleILi3ELi4ELi3EEENS4_18smem_ptr_flag_bitsILi32EEENSR_INS5_IJNSA_ILi8EEENSA_ILi32EEEEEENS5_IJS16_SC_EEEEEEEvNS4_8identityENS4_23SM90_TMA_LOAD_MULTICASTES1A_vS1B_EENS_8epilogue10collective6detail29Sm90TmaWarpSpecializedAdapterINS1F_15DefaultEpilogueIfSI_SI_NS1E_6thread17LinearCombinationIfLi1EffLNS1J_9ScaleType4KindE0ELNS_15FloatRoundStyleE2EfEENS1_15EpilogueDefaultEEEEEvvEEEEvNT_6ParamsE:
[----:B------:R-:W0:Y:S02]  /*0000*/  LDC R1, c[0x0][0x28] ;  /* 0x00000a00ff017b82 */ /* 0x000e240000000800 */
[----:B0-----:R-:W-:Y:S01]  /*0010*/  VIADD R1, R1, 0xfffffff8 ;  /* 0xfffffff801017836 */ /* 0x001fe20000000000 */
[----:B------:R-:W0:Y:S01]  /*0020*/  S2R R4, SR_TID.X ;  /* 0x0000000000047919 */ /* 0x000e220000002100 */
[----:B------:R-:W-:Y:S01]  /*0030*/  ELECT P0, URZ, PT ;  /* 0x00000000003f782f */ /* 0x000fe20003800000 */
[----:B------:R-:W-:Y:S01]  /*0040*/  BSSY B0, `(.L_x_0) ;  /* 0x000000f000007945 */ /* 0x000fe20003800000 */
[--C-:B0-----:R-:W-:Y:S02]  /*0050*/  SHF.R.U32.HI R0, RZ, 0x5, R4.reuse ;  /* 0x00000005ff007819 */ /* 0x101fe40000011604 */
[----:B------:R-:W-:-:S03]  /*0060*/  SHF.R.U32.HI R7, RZ, 0x7, R4 ;  /* 0x00000007ff077819 */ /* 0x000fc60000011604 */
[----:B------:R-:W0:Y:S04]  /*0070*/  SHFL.IDX PT, R2, R0, RZ, 0x1f ;  /* 0x00001fff00027589 */ /* 0x000e2800000e0000 */
[----:B------:R1:W2:Y:S01]  /*0080*/  SHFL.IDX PT, R10, R7, RZ, 0x1f ;  /* 0x00001fff070a7589 */ /* 0x0002a200000e0000 */
[----:B0-----:R-:W-:-:S13]  /*0090*/  ISETP.NE.OR P0, PT, R2, RZ, !P0 ;  /* 0x000000ff0200720c */ /* 0x001fda0004705670 */
[----:B-12---:R-:W-:Y:S05]  /*00a0*/  @P0 BRA `(.L_x_1) ;  /* 0x0000000000200947 */ /* 0x006fea0003800000 */
[----:B------:R-:W-:Y:S02]  /*00b0*/  ULDC.64 UR4, c[0x0][0x198] ;  /* 0x0000660000047ab9 */ /* 0x000fe40000000a00 */
[----:B------:R-:W-:Y:S02]  /*00c0*/  UIADD3 UR6, UP0, UR4, 0xf0, URZ ;  /* 0x000000f004067890 */ /* 0x000fe4000ff1e03f */
[----:B------:R-:W-:Y:S02]  /*00d0*/  UIADD3 UR4, UP1, UR4, 0x1f0, URZ ;  /* 0x000001f004047890 */ /* 0x000fe4000ff3e03f */
[----:B------:R-:W-:Y:S02]  /*00e0*/  UIADD3.X UR7, URZ, UR5, URZ, UP0, !UPT ;  /* 0x000000053f077290 */ /* 0x000fe400087fe43f */
[----:B------:R-:W-:-:S07]  /*00f0*/  UIADD3.X UR5, URZ, UR5, URZ, UP1, !UPT ;  /* 0x000000053f057290 */ /* 0x000fce0008ffe43f */
[----:B------:R0:W-:Y:S02]  /*0100*/  UTMACCTL.PF [UR6] ;  /* 0x00000000060079b9 */ /* 0x0001e40008040000 */
[----:B------:R0:W-:Y:S02]  /*0110*/  UTMACCTL.PF [UR4] ;  /* 0x00000000040079b9 */ /* 0x0001e40008040000 */
[----:B0-----:R-:W-:Y:S01]  /*0120*/  NOP ;  /* 0x0000000000007918 */ /* 0x001fe20000000000 */
.L_x_1:
[----:B------:R-:W-:Y:S05]  /*0130*/  BSYNC B0 ;  /* 0x0000000000007941 */ /* 0x000fea0003800000 */
.L_x_0:
[----:B------:R-:W0:Y:S02]  /*0140*/  SHFL.IDX PT, R9, R0, RZ, 0x1f ;  /* 0x00001fff00097589 */ /* 0x000e2400000e0000 */
[----:B0-----:R-:W-:-:S13]  /*0150*/  ISETP.NE.AND P0, PT, R9, RZ, PT ;  /* 0x000000ff0900720c */ /* 0x001fda0003f05270 */
[----:B------:R-:W-:Y:S05]  /*0160*/  @P0 BRA `(.L_x_2) ;  /* 0x0000000000700947 */ /* 0x000fea0003800000 */
[----:B------:R-:W0:Y:S01]  /*0170*/  S2UR UR8, SR_CgaCtaId ;  /* 0x00000000000879c3 */ /* 0x000e220000008800 */
[----:B------:R-:W-:Y:S01]  /*0180*/  UMOV UR4, 0x400 ;  /* 0x0000040000047882 */ /* 0x000fe20000000000 */
[----:B------:R-:W-:Y:S01]  /*0190*/  UMOV UR5, 0x1 ;  /* 0x0000000100057882 */ /* 0x000fe20000000000 */
[----:B------:R-:W-:Y:S01]  /*01a0*/  UMOV UR6, 0x4 ;  /* 0x0000000400067882 */ /* 0x000fe20000000000 */
[----:B------:R-:W-:Y:S01]  /*01b0*/  ELECT P0, URZ, PT ;  /* 0x00000000003f782f */ /* 0x000fe20003800000 */
[----:B------:R-:W-:-:S04]  /*01c0*/  UIADD3 UR6, -UR6, 0x100000, URZ ;  /* 0x0010000006067890 */ /* 0x000fc8000fffe13f */
[----:B------:R-:W-:Y:S02]  /*01d0*/  USHF.L.U32 UR7, UR6, 0xb, URZ ;  /* 0x0000000b06077899 */ /* 0x000fe4000800063f */
[----:B------:R-:W-:Y:S02]  /*01e0*/  USHF.L.U32 UR6, UR6, 0x1, URZ ;  /* 0x0000000106067899 */ /* 0x000fe4000800063f */
[----:B0-----:R-:W-:Y:S02]  /*01f0*/  ULEA UR8, UR8, UR4, 0x18 ;  /* 0x0000000408087291 */ /* 0x001fe4000f8ec03f */
[----:B------:R-:W-:-:S04]  /*0200*/  UIADD3 UR4, -UR5, 0x100000, URZ ;  /* 0x0010000005047890 */ /* 0x000fc8000fffe13f */
[----:B------:R-:W-:Y:S02]  /*0210*/  USHF.L.U32 UR5, UR4, 0xb, URZ ;  /* 0x0000000b04057899 */ /* 0x000fe4000800063f */
[----:B------:R-:W-:Y:S01]  /*0220*/  USHF.L.U32 UR4, UR4, 0x1, URZ ;  /* 0x0000000104047899 */ /* 0x000fe2000800063f */
[----:B------:R-:W0:Y:S11]  /*0230*/  FENCE.VIEW.ASYNC.S ;  /* 0x00000000000073c6 */ /* 0x000e360000000000 */
[----:B0-----:R0:W1:Y:S01]  /*0240*/  SYNCS.EXCH.64 URZ, [UR8], UR4 ;  /* 0x00000004083f75b2 */ /* 0x0010620008000100 */
[----:B------:R0:W2:Y:S01]  /*0250*/  SYNCS.EXCH.64 URZ, [UR8+0x38], UR6 ;  /* 0x00003806083f75b2 */ /* 0x0000a20008000100 */
[----:B------:R0:W3:Y:S01]  /*0260*/  SYNCS.EXCH.64 URZ, [UR8+0x8], UR4 ;  /* 0x00000804083f75b2 */ /* 0x0000e20008000100 */
[----:B------:R0:W4:Y:S01]  /*0270*/  SYNCS.EXCH.64 URZ, [UR8+0x40], UR6 ;  /* 0x00004006083f75b2 */ /* 0x0001220008000100 */
[----:B------:R0:W0:Y:S01]  /*0280*/  SYNCS.EXCH.64 URZ, [UR8+0x10], UR4 ;  /* 0x00001004083f75b2 */ /* 0x0000220008000100 */
        /* <DEDUP_REMOVED lines=9> */
[----:B------:R-:W-:Y:S01]  /*0320*/  NOP ;  /* 0x0000000000007918 */ /* 0x000fe20000000000 */
.L_x_2:
[----:B------:R-:W5:Y:S01]  /*0330*/  SHFL.IDX PT, R6, R0, RZ, 0x1f ;  /* 0x00001fff00067589 */ /* 0x000f6200000e0000 */
[----:B------:R-:W-:Y:S01]  /*0340*/  SHF.R.S32.HI R3, RZ, 0x1f, R4 ;  /* 0x0000001fff037819 */ /* 0x000fe20000011404 */
[----:B------:R-:W1:Y:S01]  /*0350*/  S2UR UR12, SR_CTAID.X ;  /* 0x00000000000c79c3 */ /* 0x000e620000002500 */
[----:B------:R-:W-:Y:S01]  /*0360*/  ELECT P0, URZ, PT ;  /* 0x00000000003f782f */ /* 0x000fe20003800000 */
[----:B------:R2:W3:Y:S01]  /*0370*/  SHFL.IDX PT, R13, R0, RZ, 0x1f ;  /* 0x00001fff000d7589 */ /* 0x0004e200000e0000 */
[----:B------:R-:W-:Y:S01]  /*0380*/  LEA.HI R3, R3, R4, RZ, 0x7 ;  /* 0x0000000403037211 */ /* 0x000fe200078f38ff */
[----:B0-----:R-:W-:Y:S01]  /*0390*/  ULDC UR4, c[0x0][0x150] ;  /* 0x0000540000047ab9 */ /* 0x001fe20000000800 */
[----:B------:R-:W-:Y:S01]  /*03a0*/  ELECT P1, URZ, PT ;  /* 0x00000000003f782f */ /* 0x000fe20003820000 */
[----:B------:R-:W0:Y:S01]  /*03b0*/  SHFL.IDX PT, R17, R7, RZ, 0x1f ;  /* 0x00001fff07117589 */ /* 0x000e2200000e0000 */
[----:B------:R-:W-:Y:S01]  /*03c0*/  LOP3.LUT R3, R3, 0xffffff80, RZ, 0xc0, !PT ;  /* 0xffffff8003037812 */ /* 0x000fe200078ec0ff */
[----:B------:R-:W4:Y:S01]  /*03d0*/  LDC R15, c[0x0][0x144] ;  /* 0x00005100ff0f7b82 */ /* 0x000f220000000800 */
[----:B------:R-:W-:Y:S01]  /*03e0*/  ULDC UR5, c[0x0][0x154] ;  /* 0x0000550000057ab9 */ /* 0x000fe20000000800 */
[----:B--2---:R-:W-:Y:S01]  /*03f0*/  SHF.R.S32.HI R0, RZ, 0x1f, R9 ;  /* 0x0000001fff007819 */ /* 0x004fe20000011409 */
[----:B------:R-:W-:Y:S01]  /*0400*/  UMOV UR11, 0x80 ;  /* 0x00000080000b7882 */ /* 0x000fe20000000000 */
[----:B------:R-:W-:Y:S01]  /*0410*/  IMAD.IADD R5, R4, 0x1, -R3 ;  /* 0x0000000104057824 */ /* 0x000fe200078e0a03 */
[----:B------:R-:W-:Y:S01]  /*0420*/  NOP ;  /* 0x0000000000007918 */ /* 0x000fe20000000000 */
[----:B------:R-:W-:Y:S01]  /*0430*/  LEA.HI R0, R0, R9, RZ, 0x2 ;  /* 0x0000000900007211 */ /* 0x000fe200078f10ff */
[----:B------:R-:W-:Y:S01]  /*0440*/  NOP ;  /* 0x0000000000007918 */ /* 0x000fe20000000000 */
[----:B------:R-:W2:Y:S01]  /*0450*/  LDC R16, c[0x0][0x140] ;  /* 0x00005000ff107b82 */ /* 0x000ea20000000800 */
[----:B------:R-:W-:Y:S01]  /*0460*/  SHF.R.S32.HI R8, RZ, 0x1f, R5 ;  /* 0x0000001fff087819 */ /* 0x000fe20000011405 */
[----:B------:R-:W-:Y:S01]  /*0470*/  VIADD R36, R10, 0xffffffff ;  /* 0xffffffff0a247836 */ /* 0x000fe20000000000 */
[----:B------:R-:W-:Y:S01]  /*0480*/  LOP3.LUT R0, R0, 0x3ffffffc, RZ, 0xc0, !PT ;  /* 0x3ffffffc00007812 */ /* 0x000fe200078ec0ff */
[----:B------:R-:W-:Y:S01]  /*0490*/  IMAD.MOV.U32 R57, RZ, RZ, 0x1 ;  /* 0x00000001ff397424 */ /* 0x000fe200078e00ff */
[----:B------:R-:W-:-:S02]  /*04a0*/  LEA.HI R3, R8, R5, RZ, 0x3 ;  /* 0x0000000508037211 */ /* 0x000fc400078f18ff */
[----:B-----5:R-:W-:Y:S01]  /*04b0*/  ISETP.NE.OR P0, PT, R6, RZ, !P0 ;  /* 0x000000ff0600720c */ /* 0x020fe20004705670 */
[----:B------:R-:W-:Y:S01]  /*04c0*/  IMAD.IADD R9, R9, 0x1, -R0 ;  /* 0x0000000109097824 */ /* 0x000fe200078e0a00 */
[----:B------:R-:W5:Y:S01]  /*04d0*/  S2R R6, SR_CTAID.Y ;  /* 0x0000000000067919 */ /* 0x000f620000002600 */
[--C-:B------:R-:W-:Y:S01]  /*04e0*/  SHF.R.S32.HI R11, RZ, 0x3, R3.reuse ;  /* 0x00000003ff0b7819 */ /* 0x100fe20000011403 */
[----:B------:R-:W0:Y:S01]  /*04f0*/  LDC R21, c[0x0][0x148] ;  /* 0x00005200ff157b82 */ /* 0x000e220000000800 */
[----:B------:R-:W-:Y:S02]  /*0500*/  SHF.R.S32.HI R12, RZ, 0x1f, R3 ;  /* 0x0000001fff0c7819 */ /* 0x000fe40000011403 */
[----:B-1----:R-:W-:Y:S02]  /*0510*/  I2FP.F32.U32 R3, UR12 ;  /* 0x0000000c00037c45 */ /* 0x002fe40008201000 */
[----:B------:R-:W-:Y:S02]  /*0520*/  LEA.HI R12, R12, R11, RZ, 0x2 ;  /* 0x0000000b0c0c7211 */ /* 0x000fe400078f10ff */
[----:B---3--:R-:W-:Y:S01]  /*0530*/  ISETP.NE.OR P1, PT, R13, RZ, !P1 ;  /* 0x000000ff0d00720c */ /* 0x008fe20004f25670 */
[----:B------:R-:W-:Y:S01]  /*0540*/  FMUL R14, R3, UR4 ;  /* 0x00000004030e7c20 */ /* 0x000fe20008400000 */
[----:B------:R-:W-:Y:S01]  /*0550*/  LOP3.LUT R12, R12, 0xfffffffc, RZ, 0xc0, !PT ;  /* 0xfffffffc0c0c7812 */ /* 0x000fe200078ec0ff */
[----:B------:R-:W-:Y:S01]  /*0560*/  VOTEU.ALL UP2, P0 ;  /* 0x00000000003f7886 */ /* 0x000fe20000040000 */
[----:B------:R-:W-:Y:S01]  /*0570*/  SHF.R.S32.HI R3, RZ, 0x1f, R2 ;  /* 0x0000001fff037819 */ /* 0x000fe20000011402 */
[----:B------:R-:W-:Y:S01]  /*0580*/  UMOV UR4, 0x20 ;  /* 0x0000002000047882 */ /* 0x000fe20000000000 */
[----:B--2---:R-:W-:Y:S01]  /*0590*/  ISETP.EQ.U32.AND P2, PT, R16, 0x1, PT ;  /* 0x000000011000780c */ /* 0x004fe20003f42070 */
[----:B------:R-:W-:Y:S01]  /*05a0*/  IMAD.IADD R12, R11, 0x1, -R12 ;  /* 0x000000010b0c7824 */ /* 0x000fe200078e0a0c */
[----:B------:R-:W-:Y:S01]  /*05b0*/  LEA.HI R3, R3, R2, RZ, 0x2 ;  /* 0x0000000203037211 */ /* 0x000fe200078f10ff */
[----:B------:R-:W1:Y:S01]  /*05c0*/  F2I.U32.TRUNC.NTZ R14, R14 ;  /* 0x0000000e000e7305 */ /* 0x000e62000020f000 */
[----:B------:R-:W2:Y:S01]  /*05d0*/  @!UP2 S2UR UR7, SR_CgaCtaId ;  /* 0x000000000007a9c3 */ /* 0x000ea20000008800 */
[----:B------:R-:W-:Y:S01]  /*05e0*/  IMAD R12, R9, 0x4, R12 ;  /* 0x00000004090c7824 */ /* 0x000fe200078e020c */
[----:B------:R-:W-:Y:S01]  /*05f0*/  LOP3.LUT R3, R3, 0xfffffffc, RZ, 0xc0, !PT ;  /* 0xfffffffc03037812 */ /* 0x000fe200078ec0ff */
[----:B------:R-:W-:Y:S01]  /*0600*/  VOTEU.ALL UP3, P1 ;  /* 0x00000000003f7886 */ /* 0x000fe20000860000 */
[----:B------:R-:W-:Y:S01]  /*0610*/  @!UP2 UMOV UR6, 0x400 ;  /* 0x000004000006a882 */ /* 0x000fe20000000000 */
[----:B------:R-:W-:Y:S01]  /*0620*/  VOTEU.ALL UP4, P1 ;  /* 0x00000000003f7886 */ /* 0x000fe20000880000 */
[----:B------:R-:W-:Y:S01]  /*0630*/  VOTEU.ALL UP5, P1 ;  /* 0x00000000003f7886 */ /* 0x000fe200008a0000 */
[----:B------:R-:W-:Y:S01]  /*0640*/  IMAD.IADD R9, R2, 0x1, -R3 ;  /* 0x0000000102097824 */ /* 0x000fe200078e0a03 */
[----:B------:R-:W-:Y:S01]  /*0650*/  SHF.R.S32.HI R3, RZ, 0x1f, R12 ;  /* 0x0000001fff037819 */ /* 0x000fe2000001140c */
[----:B------:R-:W3:Y:S01]  /*0660*/  @!UP3 S2UR UR10, SR_CgaCtaId ;  /* 0x00000000000ab9c3 */ /* 0x000ee20000008800 */
[----:B------:R-:W-:Y:S01]  /*0670*/  @!UP3 UMOV UR9, 0x400 ;  /* 0x000004000009b882 */ /* 0x000fe20000000000 */
[----:B------:R-:W-:Y:S01]  /*0680*/  VOTEU.ALL UP0, P0 ;  /* 0x00000000003f7886 */ /* 0x000fe20000000000 */
[----:B------:R-:W-:Y:S01]  /*0690*/  LEA.HI R3, R3, R12, RZ, 0x2 ;  /* 0x0000000c03037211 */ /* 0x000fe200078f10ff */
[----:B------:R-:W-:Y:S01]  /*06a0*/  VOTEU.ALL UP1, P0 ;  /* 0x00000000003f7886 */ /* 0x000fe20000020000 */
[----:B-----5:R-:W-:Y:S01]  /*06b0*/  I2FP.F32.U32 R0, R6 ;  /* 0x0000000600007245 */ /* 0x020fe20000201000 */
[----:B-1----:R-:W-:Y:S01]  /*06c0*/  IMAD.MOV R14, RZ, RZ, -R14 ;  /* 0x000000ffff0e7224 */ /* 0x002fe200078e0a0e */
[----:B------:R-:W-:Y:S01]  /*06d0*/  LOP3.LUT R11, R3, 0xfffffffc, RZ, 0xc0, !PT ;  /* 0xfffffffc030b7812 */ /* 0x000fe200078ec0ff */
[----:B------:R-:W-:Y:S01]  /*06e0*/  IMAD.SHL.U32 R3, R12, 0x4, RZ ;  /* 0x000000040c037824 */ /* 0x000fe200078e00ff */
[----:B------:R-:W-:Y:S01]  /*06f0*/  LOP3.LUT P0, RZ, R5, 0x7, RZ, 0xc0, !PT ;  /* 0x0000000705ff7812 */ /* 0x000fe2000780c0ff */
[----:B----4-:R-:W-:-:S02]  /*0700*/  IMAD R20, R15, R14, UR12 ;  /* 0x0000000c0f147e24 */ /* 0x010fc4000f8e020e */
[----:B------:R-:W-:Y:S01]  /*0710*/  FMUL R0, R0, UR5 ;  /* 0x0000000500007c20 */ /* 0x000fe20008400000 */
[C---:B------:R-:W-:Y:S01]  /*0720*/  IMAD.IADD R11, R12.reuse, 0x1, -R11 ;  /* 0x000000010c0b7824 */ /* 0x040fe200078e0a0b */
[----:B------:R-:W-:Y:S01]  /*0730*/  LOP3.LUT R56, R12, 0xc, R3, 0x78, !PT ;  /* 0x0000000c0c387812 */ /* 0x000fe200078e7803 */
[----:B------:R-:W-:-:S04]  /*0740*/  @!UP2 UIADD3 UR4, -UR4, 0x100000, URZ ;  /* 0x001000000404a890 */ /* 0x000fc8000fffe13f */
[----:B------:R-:W-:Y:S02]  /*0750*/  @!UP2 USHF.L.U32 UR5, UR4, 0xb, URZ ;  /* 0x0000000b0405a899 */ /* 0x000fe4000800063f */
[----:B------:R-:W-:Y:S01]  /*0760*/  @!UP2 USHF.L.U32 UR4, UR4, 0x1, URZ ;  /* 0x000000010404a899 */ /* 0x000fe2000800063f */
[----:B------:R-:W-:Y:S01]  /*0770*/  ISETP.GE.U32.AND P6, PT, R36, 0x2, PT ;  /* 0x000000022400780c */ /* 0x000fe20003fc6070 */
[----:B--2---:R-:W-:Y:S01]  /*0780*/  @!UP2 ULEA UR8, UR7, UR6, 0x18 ;  /* 0x000000060708a291 */ /* 0x004fe2000f8ec03f */
[----:B------:R-:W-:Y:S01]  /*0790*/  ISETP.NE.AND P4, PT, R11, R20, PT ;  /* 0x000000140b00720c */ /* 0x000fe20003f85270 */
[----:B------:R-:W1:Y:S01]  /*07a0*/  F2I.U32.TRUNC.NTZ R0, R0 ;  /* 0x0000000000007305 */ /* 0x000e62000020f000 */
[----:B------:R-:W-:-:S04]  /*07b0*/  @!UP3 UIADD3 UR6, -UR11, 0x100000, URZ ;  /* 0x001000000b06b890 */ /* 0x000fc8000fffe13f */
[----:B------:R-:W-:Y:S02]  /*07c0*/  @!UP3 USHF.L.U32 UR7, UR6, 0xb, URZ ;  /* 0x0000000b0607b899 */ /* 0x000fe4000800063f */
[----:B------:R-:W-:Y:S01]  /*07d0*/  @!UP3 USHF.L.U32 UR6, UR6, 0x1, URZ ;  /* 0x000000010606b899 */ /* 0x000fe2000800063f */
[----:B------:R-:W-:Y:S01]  /*07e0*/  ISETP.LT.U32.AND P0, PT, R56, 0x4, !P0 ;  /* 0x000000043800780c */ /* 0x000fe20004701070 */
[----:B------:R-:W-:Y:S01]  /*07f0*/  VOTEU.ALL UP2, P1 ;  /* 0x00000000003f7886 */ /* 0x000fe20000840000 */
[----:B0-----:R-:W-:Y:S01]  /*0800*/  R2UR UR43, R17 ;  /* 0x00000000112b72ca */ /* 0x001fe200000e0000 */
[----:B---3--:R-:W-:Y:S01]  /*0810*/  @!UP3 ULEA UR9, UR10, UR9, 0x18 ;  /* 0x000000090a09b291 */ /* 0x008fe2000f8ec03f */
[----:B------:R-:W-:Y:S01]  /*0820*/  ISETP.NE.AND P3, PT, R10, RZ, PT ;  /* 0x000000ff0a00720c */ /* 0x000fe20003f65270 */
[----:B------:R-:W-:Y:S01]  /*0830*/  VOTEU.ALL UP3, P1 ;  /* 0x00000000003f7886 */ /* 0x000fe20000860000 */
[----:B------:R-:W-:Y:S01]  /*0840*/  ISETP.NE.AND P1, PT, R9, 0x3, PT ;  /* 0x000000030900780c */ /* 0x000fe20003f25270 */
[----:B------:R-:W0:Y:S02]  /*0850*/  FENCE.VIEW.ASYNC.S ;  /* 0x00000000000073c6 */ /* 0x000e240000000000 */
[----:B0-----:R0:W2:Y:S01]  /*0860*/  @!UP0 SYNCS.EXCH.64 URZ, [UR8+0xa0], UR4 ;  /* 0x0000a004083f85b2 */ /* 0x0010a20008000100 */
[----:B------:R-:W-:-:S02]  /*0870*/  @P4 SHF.R.S32.HI R3, RZ, 0x1f, R56 ;  /* 0x0000001fff034819 */ /* 0x000fc40000011438 */
[----:B------:R-:W-:Y:S01]  /*0880*/  ISETP.EQ.OR P1, PT, R9, RZ, !P1 ;  /* 0x000000ff0900720c */ /* 0x000fe20004f22670 */
[----:B-1----:R-:W-:Y:S01]  /*0890*/  IMAD.MOV R24, RZ, RZ, -R0 ;  /* 0x000000ffff187224 */ /* 0x002fe200078e0a00 */
[----:B------:R-:W-:Y:S02]  /*08a0*/  @P4 LEA.HI R3, R3, R56, RZ, 0x2 ;  /* 0x0000003803034211 */ /* 0x000fe400078f10ff */
[----:B------:R-:W-:Y:S01]  /*08b0*/  ISETP.EQ.AND P1, PT, R10, RZ, P1 ;  /* 0x000000ff0a00720c */ /* 0x000fe20000f22270 */
[----:B------:R-:W-:Y:S01]  /*08c0*/  IMAD R0, R21, R24, R6 ;  /* 0x0000001815007224 */ /* 0x000fe200078e0206 */
[----:B------:R-:W-:Y:S02]  /*08d0*/  @P4 SHF.R.S32.HI R3, RZ, 0x2, R3 ;  /* 0x00000002ff034819 */ /* 0x000fe40000011403 */
[----:B------:R-:W-:Y:S02]  /*08e0*/  SEL R23, RZ, 0x1, !P1 ;  /* 0x00000001ff177807 */ /* 0x000fe40004800000 */
[----:B------:R-:W-:Y:S01]  /*08f0*/  @P4 ISETP.NE.AND P5, PT, R3, R0, PT ;  /* 0x000000000300420c */ /* 0x000fe20003fa5270 */
[----:B------:R0:W1:Y:S01]  /*0900*/  @!UP1 SYNCS.EXCH.64 URZ, [UR8+0xa8], UR4 ;  /* 0x0000a804083f95b2 */ /* 0x0000620008000100 */
[----:B------:R-:W-:Y:S01]  /*0910*/  NOP ;  /* 0x0000000000007918 */ /* 0x000fe20000000000 */
[----:B------:R-:W-:-:S02]  /*0920*/  SEL R0, RZ, 0x1, !P0 ;  /* 0x00000001ff007807 */ /* 0x000fc40004000000 */
[----:B------:R-:W-:Y:S02]  /*0930*/  @P4 SEL R57, RZ, 0x1, P5 ;  /* 0x00000001ff394807 */ /* 0x000fe40002800000 */
[----:B------:R-:W-:Y:S02]  /*0940*/  SEL R23, R23, 0x2, P6 ;  /* 0x0000000217177807 */ /* 0x000fe40003000000 */
[----:B------:R-:W-:Y:S01]  /*0950*/  LOP3.LUT R57, R57, R0, RZ, 0xc0, !PT ;  /* 0x0000000039397212 */ /* 0x000fe200078ec0ff */
[----:B------:R0:W3:Y:S01]  /*0960*/  @!UP2 SYNCS.EXCH.64 URZ, [UR9+0x80], UR6 ;  /* 0x00008006093fa5b2 */ /* 0x0000e20008000100 */
[----:B------:R0:W4:Y:S01]  /*0970*/  @!UP3 SYNCS.EXCH.64 URZ, [UR9+0x88], UR6 ;  /* 0x00008806093fb5b2 */ /* 0x0001220008000100 */
[----:B------:R0:W0:Y:S01]  /*0980*/  @!UP4 SYNCS.EXCH.64 URZ, [UR9+0x90], UR6 ;  /* 0x00009006093fc5b2 */ /* 0x0000220008000100 */
[----:B------:R0:W0:Y:S01]  /*0990*/  @!UP5 SYNCS.EXCH.64 URZ, [UR9+0x98], UR6 ;  /* 0x00009806093fd5b2 */ /* 0x0000220008000100 */
[----:B------:R-:W-:Y:S01]  /*09a0*/  NOP ;  /* 0x0000000000007918 */ /* 0x000fe20000000000 */
[----:B--2---:R-:W-:Y:S05]  /*09b0*/  @!P2 BRA `(.L_x_3) ;  /* 0x000000000008a947 */ /* 0x004fea0003800000 */
[----:B01-34-:R-:W-:Y:S01]  /*09c0*/  UCGABAR_ARV ;  /* 0x00000000000079c7 */ /* 0x01bfe20008000000 */
[----:B------:R-:W-:Y:S05]  /*09d0*/  BRA `(.L_x_4) ;  /* 0x0000000000047947 */ /* 0x000fea0003800000 */
.L_x_3:
[----:B01-34-:R-:W-:Y:S01]  /*09e0*/  NOP ;  /* 0x0000000000007918 */ /* 0x01bfe20000000000 */
.L_x_4:
[----:B------:R-:W-:Y:S01]  /*09f0*/  ULDC.64 UR4, c[0x0][0x598] ;  /* 0x0001660000047ab9 */ /* 0x000fe20000000a00 */
[----:B------:R-:W-:Y:S01]  /*0a00*/  ULDC.64 UR36, c[0x0][0x208] ;  /* 0x0000820000247ab9 */ /* 0x000fe20000000a00 */
[----:B------:R-:W-:-:S04]  /*0a10*/  ISETP.NE.U32.AND P0, PT, RZ, UR4, PT ;  /* 0x00000004ff007c0c */ /* 0x000fc8000bf05070 */
[----:B------:R-:W-:-:S13]  /*0a20*/  ISETP.NE.AND.EX P0, PT, RZ, UR5, PT, P0 ;  /* 0x00000005ff007c0c */ /* 0x000fda000bf05300 */
[----:B------:R-:W-:Y:S05]  /*0a30*/  @!P0 BRA `(.L_x_5) ;  /* 0x00000000001c8947 */ /* 0x000fea0003800000 */
[----:B------:R-:W0:Y:S02]  /*0a40*/  LDC.64 R2, c[0x0][0x598] ;  /* 0x00016600ff027b82 */ /* 0x000e240000000a00 */
[----:B0-----:R-:W2:Y:S02]  /*0a50*/  LDG.E.64 R2, desc[UR36][R2.64] ;  /* 0x0000002402027981 */ /* 0x001ea4000c1e1b00 */
[----:B--2---:R-:W-:-:S04]  /*0a60*/  ISETP.NE.U32.AND P0, PT, R2, RZ, PT ;  /* 0x000000ff0200720c */ /* 0x004fc80003f05070 */
[----:B------:R-:W-:-:S13]  /*0a70*/  ISETP.NE.AND.EX P0, PT, R3, RZ, PT, P0 ;  /* 0x000000ff0300720c */ /* 0x000fda0003f05300 */
[----:B------:R-:W-:Y:S05]  /*0a80*/  @!P0 BRA `(.L_x_5) ;  /* 0x0000000000088947 */ /* 0x000fea0003800000 */
[----:B------:R0:W5:Y:S01]  /*0a90*/  LD.E R58, desc[UR36][R2.64] ;  /* 0x00000024023a7980 */ /* 0x000162000c101900 */
[----:B------:R-:W-:Y:S05]  /*0aa0*/  BRA `(.L_x_6) ;  /* 0x0000000000247947 */ /* 0x000fea0003800000 */
.L_x_5:
[----:B------:R-:W-:Y:S02]  /*0ab0*/  ULDC.64 UR4, c[0x0][0x588] ;  /* 0x0001620000047ab9 */ /* 0x000fe40000000a00 */
[----:B------:R-:W-:-:S04]  /*0ac0*/  ISETP.NE.U32.AND P0, PT, RZ, UR4, PT ;  /* 0x00000004ff007c0c */ /* 0x000fc8000bf05070 */
[----:B------:R-:W-:-:S13]  /*0ad0*/  ISETP.NE.AND.EX P0, PT, RZ, UR5, PT, P0 ;  /* 0x00000005ff007c0c */ /* 0x000fda000bf05300 */
[----:B------:R-:W-:Y:S05]  /*0ae0*/  @!P0 BRA `(.L_x_7) ;  /* 0x00000000000c8947 */ /* 0x000fea0003800000 */
[----:B------:R-:W0:Y:S02]  /*0af0*/  LDC.64 R58, c[0x0][0x588] ;  /* 0x00016200ff3a7b82 */ /* 0x000e240000000a00 */
[----:B0-----:R1:W5:Y:S01]  /*0b00*/  LDG.E R58, desc[UR36][R58.64] ;  /* 0x000000243a3a7981 */ /* 0x001362000c1e1900 */
[----:B------:R-:W-:Y:S05]  /*0b10*/  BRA `(.L_x_6) ;  /* 0x0000000000087947 */ /* 0x000fea0003800000 */
.L_x_7:
[----:B------:R-:W-:Y:S02]  /*0b20*/  ULDC UR4, c[0x0][0x580] ;  /* 0x0001600000047ab9 */ /* 0x000fe40000000800 */
[----:B------:R-:W-:-:S07]  /*0b30*/  IMAD.U32 R58, RZ, RZ, UR4 ;  /* 0x00000004ff3a7e24 */ /* 0x000fce000f8e00ff */
.L_x_6:
[----:B------:R-:W-:Y:S02]  /*0b40*/  ULDC.64 UR4, c[0x0][0x5a0] ;  /* 0x0001680000047ab9 */ /* 0x000fe40000000a00 */
[----:B------:R-:W-:-:S04]  /*0b50*/  ISETP.NE.U32.AND P0, PT, RZ, UR4, PT ;  /* 0x00000004ff007c0c */ /* 0x000fc8000bf05070 */
[----:B------:R-:W-:-:S13]  /*0b60*/  ISETP.NE.AND.EX P0, PT, RZ, UR5, PT, P0 ;  /* 0x00000005ff007c0c */ /* 0x000fda000bf05300 */
[----:B------:R-:W-:Y:S05]  /*0b70*/  @!P0 BRA `(.L_x_8) ;  /* 0x00000000001c8947 */ /* 0x000fea0003800000 */
[----:B0-----:R-:W0:Y:S02]  /*0b80*/  LDC.64 R2, c[0x0][0x5a0] ;  /* 0x00016800ff027b82 */ /* 0x001e240000000a00 */
[----:B0-----:R-:W2:Y:S02]  /*0b90*/  LDG.E.64 R2, desc[UR36][R2.64] ;  /* 0x0000002402027981 */ /* 0x001ea4000c1e1b00 */
[----:B--2---:R-:W-:-:S04]  /*0ba0*/  ISETP.NE.U32.AND P0, PT, R2, RZ, PT ;  /* 0x000000ff0200720c */ /* 0x004fc80003f05070 */
[----:B------:R-:W-:-:S13]  /*0bb0*/  ISETP.NE.AND.EX P0, PT, R3, RZ, PT, P0 ;  /* 0x000000ff0300720c */ /* 0x000fda0003f05300 */
[----:B------:R-:W-:Y:S05]  /*0bc0*/  @!P0 BRA `(.L_x_8) ;  /* 0x0000000000088947 */ /* 0x000fea0003800000 */
[----:B-1----:R0:W5:Y:S01]  /*0bd0*/  LD.E R59, desc[UR36][R2.64] ;  /* 0x00000024023b7980 */ /* 0x002162000c101900 */
[----:B------:R-:W-:Y:S05]  /*0be0*/  BRA `(.L_x_9) ;  /* 0x0000000000247947 */ /* 0x000fea0003800000 */
.L_x_8:
[----:B------:R-:W-:Y:S02]  /*0bf0*/  ULDC.64 UR4, c[0x0][0x590] ;  /* 0x0001640000047ab9 */ /* 0x000fe40000000a00 */
[----:B------:R-:W-:-:S04]  /*0c00*/  ISETP.NE.U32.AND P0, PT, RZ, UR4, PT ;  /* 0x00000004ff007c0c */ /* 0x000fc8000bf05070 */
[----:B------:R-:W-:-:S13]  /*0c10*/  ISETP.NE.AND.EX P0, PT, RZ, UR5, PT, P0 ;  /* 0x00000005ff007c0c */ /* 0x000fda000bf05300 */
[----:B------:R-:W-:Y:S05]  /*0c20*/  @!P0 BRA `(.L_x_10) ;  /* 0x00000000000c8947 */ /* 0x000fea0003800000 */
[----:B0-----:R-:W1:Y:S02]  /*0c30*/  LDC.64 R2, c[0x0][0x590] ;  /* 0x00016400ff027b82 */ /* 0x001e640000000a00 */
[----:B-1----:R1:W5:Y:S01]  /*0c40*/  LDG.E R59, desc[UR36][R2.64] ;  /* 0x00000024023b7981 */ /* 0x002362000c1e1900 */
[----:B------:R-:W-:Y:S05]  /*0c50*/  BRA `(.L_x_9) ;  /* 0x0000000000087947 */ /* 0x000fea0003800000 */
.L_x_10:
[----:B------:R-:W-:Y:S02]  /*0c60*/  ULDC UR4, c[0x0][0x584] ;  /* 0x0001610000047ab9 */ /* 0x000fe40000000800 */
[----:B-1----:R-:W-:-:S07]  /*0c70*/  IMAD.U32 R59, RZ, RZ, UR4 ;  /* 0x00000004ff3b7e24 */ /* 0x002fce000f8e00ff */
.L_x_9:
[----:B01----:R-:W0:Y:S01]  /*0c80*/  LDC R2, c[0x0][0x65c] ;  /* 0x00019700ff027b82 */ /* 0x003e220000000800 */
[----:B------:R-:W-:Y:S01]  /*0c90*/  ULDC UR6, c[0x0][0x28c] ;  /* 0x0000a30000067ab9 */ /* 0x000fe20000000800 */
[----:B------:R-:W-:Y:S01]  /*0ca0*/  ISETP.NE.AND P0, PT, R10, 0x2, PT ;  /* 0x000000020a00780c */ /* 0x000fe20003f05270 */
[----:B------:R-:W-:Y:S01]  /*0cb0*/  UIADD3 UR6, UR6, 0x3f, URZ ;  /* 0x0000003f06067890 */ /* 0x000fe2000fffe03f */
[----:B------:R-:W-:Y:S01]  /*0cc0*/  IMAD.U32 R10, RZ, RZ, UR12 ;  /* 0x0000000cff0a7e24 */ /* 0x000fe2000f8e00ff */
[----:B------:R-:W-:Y:S01]  /*0cd0*/  UMOV UR38, URZ ;  /* 0x0000003f00267c82 */ /* 0x000fe20008000000 */
[----:B------:R-:W-:Y:S01]  /*0ce0*/  UMOV UR39, URZ ;  /* 0x0000003f00277c82 */ /* 0x000fe20008000000 */
[----:B------:R-:W-:Y:S01]  /*0cf0*/  USHF.R.S32.HI UR7, URZ, 0x1f, UR6 ;  /* 0x0000001f3f077899 */ /* 0x000fe20008011406 */
[----:B------:R-:W-:-:S03]  /*0d00*/  ULDC.64 UR8, c[0x0][0x650] ;  /* 0x0001940000087ab9 */ /* 0x000fc60000000a00 */
[----:B------:R-:W-:-:S04]  /*0d10*/  ULEA.HI UR7, UR7, UR6, URZ, 0x6 ;  /* 0x0000000607077291 */ /* 0x000fc8000f8f303f */
[----:B------:R-:W-:Y:S01]  /*0d20*/  USHF.R.S32.HI UR40, URZ, 0x6, UR7 ;  /* 0x000000063f287899 */ /* 0x000fe20008011407 */
[----:B0-----:R-:W-:-:S13]  /*0d30*/  ISETP.NE.AND P1, PT, R2, 0x1, PT ;  /* 0x000000010200780c */ /* 0x001fda0003f25270 */
[----:B------:R-:W0:Y:S01]  /*0d40*/  @P1 LDC R17, c[0x0][0x10] ;  /* 0x00000400ff111b82 */ /* 0x000e220000000800 */
[----:B------:R-:W-:Y:S02]  /*0d50*/  @P1 IMAD.MOV.U32 R7, RZ, RZ, RZ ;  /* 0x000000ffff071224 */ /* 0x000fe400078e00ff */
[----:B------:R-:W-:-:S05]  /*0d60*/  @P1 IMAD.MOV.U32 R11, RZ, RZ, RZ ;  /* 0x000000ffff0b1224 */ /* 0x000fca00078e00ff */
[----:B------:R-:W1:Y:S01]  /*0d70*/  @!P1 LDC R3, c[0x0][0xc] ;  /* 0x00000300ff039b82 */ /* 0x000e620000000800 */
[----:B------:R-:W-:Y:S01]  /*0d80*/  ULDC UR4, c[0x0][0xc] ;  /* 0x0000030000047ab9 */ /* 0x000fe20000000800 */
[----:B------:R-:W-:Y:S02]  /*0d90*/  ULDC UR5, c[0x0][0x10] ;  /* 0x0000040000057ab9 */ /* 0x000fe40000000800 */
[----:B------:R-:W-:-:S04]  /*0da0*/  UIMAD.WIDE.U32 UR4, UR4, UR5, URZ ;  /* 0x00000005040472a5 */ /* 0x000fc8000f8e003f */
[----:B------:R-:W2:Y:S01]  /*0db0*/  LDC R0, c[0x0][0x14] ;  /* 0x00000500ff007b82 */ /* 0x000ea20000000800 */
[----:B0-----:R-:W-:-:S04]  /*0dc0*/  @P1 IMAD.WIDE.U32 R16, R17, UR12, R6 ;  /* 0x0000000c11101c25 */ /* 0x001fc8000f8e0006 */
[----:B------:R-:W-:Y:S02]  /*0dd0*/  @P1 IMAD.IADD R17, R17, 0x1, R11 ;  /* 0x0000000111111824 */ /* 0x000fe400078e020b */
[----:B------:R-:W-:Y:S02]  /*0de0*/  IMAD.MOV.U32 R11, RZ, RZ, RZ ;  /* 0x000000ffff0b7224 */ /* 0x000fe400078e00ff */
[----:B-1----:R-:W-:-:S04]  /*0df0*/  @!P1 IMAD.WIDE.U32 R10, R6, R3, R10 ;  /* 0x00000003060a9225 */ /* 0x002fc800078e000a */
[----:B------:R-:W-:Y:S02]  /*0e00*/  @!P1 IMAD.MOV.U32 R16, RZ, RZ, R10 ;  /* 0x000000ffff109224 */ /* 0x000fe400078e000a */
[----:B--2---:R-:W-:-:S04]  /*0e10*/  IMAD.WIDE.U32 R12, R0, UR4, RZ ;  /* 0x00000004000c7c25 */ /* 0x004fc8000f8e00ff */
[----:B------:R-:W-:Y:S01]  /*0e20*/  IMAD R3, R0, UR5, RZ ;  /* 0x0000000500037c24 */ /* 0x000fe2000f8e02ff */
[----:B------:R0:W-:Y:S01]  /*0e30*/  STL.64 [R1], R12 ;  /* 0x0000000c01007387 */ /* 0x0001e20000100a00 */
[----:B------:R-:W-:Y:S02]  /*0e40*/  @!P1 IMAD.MOV.U32 R17, RZ, RZ, R11 ;  /* 0x000000ffff119224 */ /* 0x000fe400078e000b */
[----:B------:R-:W-:Y:S01]  /*0e50*/  IMAD.IADD R0, R13, 0x1, R3 ;  /* 0x000000010d007824 */ /* 0x000fe200078e0203 */
[----:B------:R-:W-:Y:S06]  /*0e60*/  @P0 BRA `(.L_x_11) ;  /* 0x0000000000280947 */ /* 0x000fec0003800000 */
[----:B------:R-:W-:Y:S01]  /*0e70*/  UIMAD.WIDE.U32 UR4, UR40, 0x24924925, URZ ;  /* 0x24924925280478a5 */ /* 0x000fe2000f8e003f */
[----:B------:R-:W-:Y:S01]  /*0e80*/  IADD3 R16, P0, R16, R12, RZ ;  /* 0x0000000c10107210 */ /* 0x000fe20007f1e0ff */
[----:B------:R-:W-:Y:S02]  /*0e90*/  UISETP.GE.U32.AND UP0, UPT, UR40, 0x7, UPT ;  /* 0x000000072800788c */ /* 0x000fe4000bf06070 */
[----:B------:R-:W-:Y:S02]  /*0ea0*/  UIADD3 UR4, -UR5, UR40, URZ ;  /* 0x0000002805047290 */ /* 0x000fe4000fffe13f */
[----:B------:R-:W-:Y:S01]  /*0eb0*/  IMAD.X R17, R0, 0x1, R17, P0 ;  /* 0x0000000100117824 */ /* 0x000fe200000e0611 */
[----:B------:R-:W-:Y:S01]  /*0ec0*/  UMOV UR39, URZ ;  /* 0x0000003f00277c82 */ /* 0x000fe20008000000 */
[----:B------:R-:W-:-:S04]  /*0ed0*/  ULEA.HI UR4, UR4, UR5, URZ, 0x1f ;  /* 0x0000000504047291 */ /* 0x000fc8000f8ff83f */
[----:B------:R-:W-:-:S04]  /*0ee0*/  USHF.R.U32.HI UR4, URZ, 0x2, UR4 ;  /* 0x000000023f047899 */ /* 0x000fc80008011604 */
[----:B------:R-:W-:Y:S02]  /*0ef0*/  @UP0 ULOP3.LUT UR39, UR4, 0x1, URZ, 0xc0, !UPT ;  /* 0x0000000104270892 */ /* 0x000fe4000f8ec03f */
[----:B------:R-:W-:-:S12]  /*0f00*/  UIMAD UR38, UR4, -0x7, UR40 ;  /* 0xfffffff9042678a4 */ /* 0x000fd8000f8e0228 */
.L_x_11:
[----:B------:R-:W-:Y:S01]  /*0f10*/  ISETP.GE.U32.AND P0, PT, R16, UR8, PT ;  /* 0x0000000810007c0c */ /* 0x000fe2000bf06070 */
[----:B------:R-:W-:Y:S01]  /*0f20*/  IMAD.MOV.U32 R22, RZ, RZ, -0x1 ;  /* 0xffffffffff167424 */ /* 0x000fe200078e00ff */
[----:B------:R-:W-:Y:S01]  /*0f30*/  PRMT R3, RZ, 0x7610, R3 ;  /* 0x00007610ff037816 */ /* 0x000fe20000000003 */
[----:B------:R-:W-:Y:S01]  /*0f40*/  IMAD.MOV.U32 R18, RZ, RZ, -0x1 ;  /* 0xffffffffff127424 */ /* 0x000fe200078e00ff */
[----:B------:R-:W-:Y:S01]  /*0f50*/  ISETP.GE.U32.AND.EX P0, PT, R17, UR9, PT, P0 ;  /* 0x0000000911007c0c */ /* 0x000fe2000bf06100 */
[----:B------:R-:W-:-:S12]  /*0f60*/  IMAD.MOV.U32 R19, RZ, RZ, -0x1 ;  /* 0xffffffffff137424 */ /* 0x000fd800078e00ff */
[----:B------:R-:W-:Y:S05]  /*0f70*/  @P0 BRA `(.L_x_12) ;  /* 0x0000000400280947 */ /* 0x000fea0003800000 */
[----:B------:R-:W1:Y:S01]  /*0f80*/  LDC.64 R26, c[0x0][0x628] ;  /* 0x00018a00ff1a7b82 */ /* 0x000e620000000a00 */
[----:B------:R-:W-:Y:S02]  /*0f90*/  IMAD.MOV.U32 R10, RZ, RZ, R16 ;  /* 0x000000ffff0a7224 */ /* 0x000fe400078e0010 */
[----:B------:R-:W-:-:S05]  /*0fa0*/  IMAD.MOV.U32 R11, RZ, RZ, R17 ;  /* 0x000000ffff0b7224 */ /* 0x000fca00078e0011 */
[----:B------:R-:W2:Y:S08]  /*0fb0*/  LDC R18, c[0x0][0x630] ;  /* 0x00018c00ff127b82 */ /* 0x000eb00000000800 */
[----:B------:R-:W3:Y:S01]  /*0fc0*/  LDC.64 R28, c[0x0][0x620] ;  /* 0x00018800ff1c7b82 */ /* 0x000ee20000000a00 */
[----:B-1----:R-:W-:-:S04]  /*0fd0*/  ISETP.NE.U32.AND P0, PT, R26, RZ, PT ;  /* 0x000000ff1a00720c */ /* 0x002fc80003f05070 */
[----:B------:R-:W-:-:S13]  /*0fe0*/  ISETP.NE.AND.EX P0, PT, R27, RZ, PT, P0 ;  /* 0x000000ff1b00720c */ /* 0x000fda0003f05300 */
[----:B--23--:R-:W-:Y:S05]  /*0ff0*/  @!P0 BRA `(.L_x_13) ;  /* 0x0000000000288947 */ /* 0x00cfea0003800000 */
[----:B------:R-:W1:Y:S02]  /*1000*/  LDC R3, c[0x0][0x634] ;  /* 0x00018d00ff037b82 */ /* 0x000e640000000800 */
[----:B-1----:R-:W-:-:S05]  /*1010*/  IADD3 R3, P0, R16, R3, RZ ;  /* 0x0000000310037210 */ /* 0x002fca0007f1e0ff */
[----:B------:R-:W-:-:S04]  /*1020*/  IMAD.X R19, RZ, RZ, R17, P0 ;  /* 0x000000ffff137224 */ /* 0x000fc800000e0611 */
[----:B------:R-:W-:-:S04]  /*1030*/  IMAD.WIDE.U32 R10, R19, R26, RZ ;  /* 0x0000001a130a7225 */ /* 0x000fc800078e00ff */
[----:B0-----:R-:W-:-:S04]  /*1040*/  IMAD.WIDE.U32 R12, P0, R3, R27, R10 ;  /* 0x0000001b030c7225 */ /* 0x001fc8000780000a */
[----:B------:R-:W-:-:S04]  /*1050*/  IMAD.WIDE.U32 R10, R3, R26, RZ ;  /* 0x0000001a030a7225 */ /* 0x000fc800078e00ff */
[----:B------:R-:W-:Y:S01]  /*1060*/  IMAD.X R15, RZ, RZ, RZ, P0 ;  /* 0x000000ffff0f7224 */ /* 0x000fe200000e06ff */
[----:B------:R-:W-:Y:S01]  /*1070*/  IADD3 RZ, P0, R11, R12, RZ ;  /* 0x0000000c0bff7210 */ /* 0x000fe20007f1e0ff */
[----:B------:R-:W-:-:S04]  /*1080*/  IMAD.MOV.U32 R14, RZ, RZ, R13 ;  /* 0x000000ffff0e7224 */ /* 0x000fc800078e000d */
[----:B------:R-:W-:-:S08]  /*1090*/  IMAD.WIDE.U32.X R10, R19, R27, R14, P0 ;  /* 0x0000001b130a7225 */ /* 0x000fd000000e040e */
.L_x_13:
[----:B------:R-:W1:Y:S01]  /*10a0*/  LDC.64 R30, c[0x0][0x640] ;  /* 0x00019000ff1e7b82 */ /* 0x000e620000000a00 */
[-CC-:B------:R-:W-:Y:S01]  /*10b0*/  SHF.R.U64 R33, R10, R18.reuse, R11.reuse ;  /* 0x000000120a217219 */ /* 0x180fe2000000120b */
[----:B------:R-:W-:Y:S01]  /*10c0*/  IMAD.MOV.U32 R32, RZ, RZ, 0x1 ;  /* 0x00000001ff207424 */ /* 0x000fe200078e00ff */
[----:B------:R-:W-:Y:S02]  /*10d0*/  SHF.R.U32.HI R3, RZ, R18, R11 ;  /* 0x00000012ff037219 */ /* 0x000fe4000001160b */
[----:B0-----:R-:W-:-:S03]  /*10e0*/  IADD3 R13, P0, RZ, -R33, RZ ;  /* 0x80000021ff0d7210 */ /* 0x001fc60007f1e0ff */
[----:B------:R-:W0:Y:S02]  /*10f0*/  LDC R14, c[0x0][0x618] ;  /* 0x00018600ff0e7b82 */ /* 0x000e240000000800 */
[----:B------:R-:W-:Y:S02]  /*1100*/  IMAD.X R3, RZ, RZ, ~R3, P0 ;  /* 0x000000ffff037224 */ /* 0x000fe400000e0e03 */
[----:B------:R-:W-:-:S04]  /*1110*/  IMAD.WIDE.U32 R10, R13, R28, R16 ;  /* 0x0000001c0d0a7225 */ /* 0x000fc800078e0010 */
[----:B------:R-:W2:Y:S01]  /*1120*/  LDC R15, c[0x0][0x608] ;  /* 0x00018200ff0f7b82 */ /* 0x000ea20000000800 */
[----:B------:R-:W-:-:S04]  /*1130*/  IMAD R12, R3, R28, RZ ;  /* 0x0000001c030c7224 */ /* 0x000fc800078e02ff */
[----:B------:R-:W-:Y:S02]  /*1140*/  IMAD R3, R13, R29, R12 ;  /* 0x0000001d0d037224 */ /* 0x000fe400078e020c */
[----:B------:R-:W-:Y:S01]  /*1150*/  IMAD.MOV.U32 R12, RZ, RZ, -0x1 ;  /* 0xffffffffff0c7424 */ /* 0x000fe200078e00ff */
[----:B------:R-:W3:Y:S01]  /*1160*/  LDC R27, c[0x0][0x658] ;  /* 0x00019600ff1b7b82 */ /* 0x000ee20000000800 */
[----:B------:R-:W-:Y:S01]  /*1170*/  IMAD.IADD R3, R11, 0x1, R3 ;  /* 0x000000010b037824 */ /* 0x000fe200078e0203 */
[----:B-1----:R-:W-:-:S04]  /*1180*/  ISETP.NE.U32.AND P0, PT, R30, RZ, PT ;  /* 0x000000ff1e00720c */ /* 0x002fc80003f05070 */
[----:B------:R-:W-:Y:S02]  /*1190*/  ISETP.NE.AND.EX P0, PT, R31, RZ, PT, P0 ;  /* 0x000000ff1f00720c */ /* 0x000fe40003f05300 */
[----:B------:R-:W1:Y:S01]  /*11a0*/  LDC R26, c[0x0][0x600] ;  /* 0x00018000ff1a7b82 */ /* 0x000e620000000800 */
[-CC-:B0-----:R-:W-:Y:S02]  /*11b0*/  SHF.R.U64 R25, R10, R14.reuse, R3.reuse ;  /* 0x0000000e0a197219 */ /* 0x181fe40000001203 */
[----:B------:R-:W-:-:S05]  /*11c0*/  SHF.R.U32.HI R10, RZ, R14, R3 ;  /* 0x0000000eff0a7219 */ /* 0x000fca0000011603 */
[----:B------:R-:W0:Y:S01]  /*11d0*/  LDC R22, c[0x0][0x648] ;  /* 0x00019200ff167b82 */ /* 0x000e220000000800 */
[-CC-:B--2---:R-:W-:Y:S02]  /*11e0*/  SHF.R.U64 R35, R25, R15.reuse, R10.reuse ;  /* 0x0000000f19237219 */ /* 0x184fe4000000120a */
[----:B------:R-:W-:-:S05]  /*11f0*/  SHF.R.U32.HI R10, RZ, R15, R10 ;  /* 0x0000000fff0a7219 */ /* 0x000fca000001160a */
[----:B------:R-:W2:Y:S01]  /*1200*/  LDC R28, c[0x0][0x638] ;  /* 0x00018e00ff1c7b82 */ /* 0x000ea20000000800 */
[-CC-:B---3--:R-:W-:Y:S02]  /*1210*/  SHF.R.U64 R34, R35, R27.reuse, R10.reuse ;  /* 0x0000001b23227219 */ /* 0x188fe4000000120a */
[-C--:B------:R-:W-:Y:S02]  /*1220*/  SHF.L.U32 R3, R12, R27.reuse, RZ ;  /* 0x0000001b0c037219 */ /* 0x080fe400000006ff */
[----:B------:R-:W-:Y:S01]  /*1230*/  SHF.R.U32.HI R11, RZ, R27, R10 ;  /* 0x0000001bff0b7219 */ /* 0x000fe2000001160a */
[----:B------:R-:W-:Y:S01]  /*1240*/  IMAD.MOV.U32 R10, RZ, RZ, R34 ;  /* 0x000000ffff0a7224 */ /* 0x000fe200078e0022 */
[----:B------:R-:W-:Y:S01]  /*1250*/  LOP3.LUT R18, RZ, R3, RZ, 0x33, !PT ;  /* 0x00000003ff127212 */ /* 0x000fe200078e33ff */
[----:B------:R-:W3:Y:S01]  /*1260*/  LDC R29, c[0x0][0x610] ;  /* 0x00018400ff1d7b82 */ /* 0x000ee20000000800 */
[----:B------:R-:W-:Y:S05]  /*1270*/  @!P0 BRA `(.L_x_14) ;  /* 0x0000000000288947 */ /* 0x000fea0003800000 */
[----:B------:R-:W4:Y:S02]  /*1280*/  LDC R3, c[0x0][0x64c] ;  /* 0x00019300ff037b82 */ /* 0x000f240000000800 */
[----:B----4-:R-:W-:-:S05]  /*1290*/  IADD3 R3, P0, R34, R3, RZ ;  /* 0x0000000322037210 */ /* 0x010fca0007f1e0ff */
[----:B------:R-:W-:-:S04]  /*12a0*/  IMAD.X R19, RZ, RZ, R11, P0 ;  /* 0x000000ffff137224 */ /* 0x000fc800000e060b */
[----:B------:R-:W-:-:S04]  /*12b0*/  IMAD.WIDE.U32 R10, R19, R30, RZ ;  /* 0x0000001e130a7225 */ /* 0x000fc800078e00ff */
[----:B------:R-:W-:-:S04]  /*12c0*/  IMAD.WIDE.U32 R12, P0, R3, R31, R10 ;  /* 0x0000001f030c7225 */ /* 0x000fc8000780000a */
[----:B------:R-:W-:-:S04]  /*12d0*/  IMAD.WIDE.U32 R10, R3, R30, RZ ;  /* 0x0000001e030a7225 */ /* 0x000fc800078e00ff */
[----:B------:R-:W-:Y:S01]  /*12e0*/  IMAD.X R15, RZ, RZ, RZ, P0 ;  /* 0x000000ffff0f7224 */ /* 0x000fe200000e06ff */
[----:B------:R-:W-:Y:S01]  /*12f0*/  IADD3 RZ, P0, R11, R12, RZ ;  /* 0x0000000c0bff7210 */ /* 0x000fe20007f1e0ff */
[----:B------:R-:W-:-:S04]  /*1300*/  IMAD.MOV.U32 R14, RZ, RZ, R13 ;  /* 0x000000ffff0e7224 */ /* 0x000fc800078e000d */
[----:B------:R-:W-:-:S08]  /*1310*/  IMAD.WIDE.U32.X R10, R19, R31, R14, P0 ;  /* 0x0000001f130a7225 */ /* 0x000fd000000e040e */
.L_x_14:
[----:B0-----:R-:W-:Y:S01]  /*1320*/  SHF.R.U64 R7, R10, R22, R11 ;  /* 0x000000160a077219 */ /* 0x001fe2000000120b */
[----:B-1----:R-:W-:Y:S01]  /*1330*/  VIADD R10, R26, 0xffffffff ;  /* 0xffffffff1a0a7836 */ /* 0x002fe20000000000 */
[----:B------:R-:W-:Y:S01]  /*1340*/  SHF.L.U32 R3, R32, R27, RZ ;  /* 0x0000001b20037219 */ /* 0x000fe200000006ff */
[----:B------:R-:W-:Y:S01]  /*1350*/  @P1 IMAD R20, R21, R24, R6 ;  /* 0x0000001815141224 */ /* 0x000fe200078e0206 */
[----:B------:R-:W-:Y:S01]  /*1360*/  LOP3.LUT R18, R35, R18, RZ, 0xc0, !PT ;  /* 0x0000001223127212 */ /* 0x000fe200078ec0ff */
[----:B------:R-:W-:Y:S01]  /*1370*/  IMAD.MOV R11, RZ, RZ, -R7 ;  /* 0x000000ffff0b7224 */ /* 0x000fe200078e0a07 */
[----:B------:R-:W-:Y:S01]  /*1380*/  LOP3.LUT R10, R25, R10, RZ, 0xc0, !PT ;  /* 0x0000000a190a7212 */ /* 0x000fe200078ec0ff */
[----:B------:R-:W-:Y:S02]  /*1390*/  IMAD.MOV.U32 R6, RZ, RZ, 0x1 ;  /* 0x00000001ff067424 */ /* 0x000fe400078e00ff */
[----:B------:R-:W-:Y:S02]  /*13a0*/  IMAD R7, R3, R7, R18 ;  /* 0x0000000703077224 */ /* 0x000fe400078e0212 */
[----:B--2---:R-:W-:-:S02]  /*13b0*/  IMAD R3, R11, R28, R34 ;  /* 0x0000001c0b037224 */ /* 0x004fc400078e0222 */
[----:B---3--:R-:W-:Y:S02]  /*13c0*/  IMAD R22, R7, R29, R20 ;  /* 0x0000001d07167224 */ /* 0x008fe400078e0214 */
[----:B------:R-:W-:Y:S01]  /*13d0*/  IMAD R7, R3, R26, R10 ;  /* 0x0000001a03077224 */ /* 0x000fe200078e020a */
[----:B------:R-:W-:Y:S01]  /*13e0*/  PRMT R3, R6, 0x7610, R3 ;  /* 0x0000761006037816 */ /* 0x000fe20000000003 */
[----:B------:R-:W-:-:S03]  /*13f0*/  IMAD.MOV.U32 R19, RZ, RZ, R33 ;  /* 0x000000ffff137224 */ /* 0x000fc600078e0021 */
[----:B------:R-:W-:Y:S02]  /*1400*/  SEL R18, R7, R22, !P1 ;  /* 0x0000001607127207 */ /* 0x000fe40004800000 */
[----:B------:R-:W-:-:S07]  /*1410*/  SEL R22, R22, R7, !P1 ;  /* 0x0000000716167207 */ /* 0x000fce0004800000 */
.L_x_12:
[----:B------:R-:W-:Y:S05]  /*1420*/  @!P2 BRA `(.L_x_15) ;  /* 0x00000000000ca947 */ /* 0x000fea0003800000 */
[----:B------:R-:W-:Y:S01]  /*1430*/  UCGABAR_WAIT ;  /* 0x0000000000007dc7 */ /* 0x000fe20008000000 */
[----:B------:R-:W-:Y:S01]  /*1440*/  CCTL.IVALL ;  /* 0x00000000ff00798f */ /* 0x000fe20002000000 */
[----:B------:R-:W-:Y:S05]  /*1450*/  BRA `(.L_x_16) ;  /* 0x0000000000047947 */ /* 0x000fea0003800000 */
.L_x_15:
[----:B------:R-:W-:Y:S06]  /*1460*/  BAR.SYNC.DEFER_BLOCKING 0x0 ;  /* 0x0000000000007b1d */ /* 0x000fec0000010000 */
.L_x_16:
[----:B------:R-:W-:Y:S05]  /*1470*/  @!P3 BRA `(.L_x_17) ;  /* 0x000000340070b947 */ /* 0x000fea0003800000 */
[----:B------:R-:W-:-:S13]  /*1480*/  ISETP.GT.U32.AND P0, PT, R36, 0x1, PT ;  /* 0x000000012400780c */ /* 0x000fda0003f04070 */
[----:B------:R-:W-:Y:S05]  /*1490*/  @P0 EXIT ;  /* 0x000000000000094d */ /* 0x000fea0003800000 */
.L_x_18:
[----:B------:R-:W-:-:S08]  /*14a0*/  NOP ;  /* 0x0000000000007918 */ /* 0x000fd00000000000 */
[----:B------:R-:W1:Y:S02]  /*14b0*/  USETMAXREG.TRY_ALLOC.CTAPOOL UP0, 0xe8 ;  /* 0x000000e8000079c8 */ /* 0x000e640008000600 */
[----:B-1----:R-:W-:-:S13]  /*14c0*/  PLOP3.LUT P0, PT, PT, PT, UP0, 0x80, 0x0 ;  /* 0x000000000000781c */ /* 0x002fda0003f0f008 */
[----:B------:R-:W-:Y:S05]  /*14d0*/  @!P0 BRA `(.L_x_18) ;  /* 0xfffffffc00f08947 */ /* 0x000fea000383ffff */
[----:B------:R-:W-:-:S13]  /*14e0*/  LOP3.LUT P0, RZ, R3, 0xff, RZ, 0xc0, !PT ;  /* 0x000000ff03ff7812 */ /* 0x000fda000780c0ff */
[----:B------:R-:W-:Y:S05]  /*14f0*/  @!P0 EXIT ;  /* 0x000000000000894d */ /* 0x000fea0003800000 */
[----:B------:R-:W2:Y:S01]  /*1500*/  LDL.64 R6, [R1] ;  /* 0x0000000001067983 */ /* 0x000ea20000100a00 */
[CC--:B------:R-:W-:Y:S01]  /*1510*/  LEA.HI R3, R8.reuse, R5.reuse, RZ, 0x2 ;  /* 0x0000000508037211 */ /* 0x0c0fe200078f10ff */
[----:B------:R-:W1:Y:S01]  /*1520*/  S2UR UR4, SR_CgaCtaId ;  /* 0x00000000000479c3 */ /* 0x000e620000008800 */
[----:B------:R-:W-:Y:S01]  /*1530*/  LEA.HI R8, R8, R5, RZ, 0x5 ;  /* 0x0000000508087211 */ /* 0x000fe200078f28ff */
[----:B------:R-:W-:Y:S01]  /*1540*/  UMOV UR41, 0x400 ;  /* 0x0000040000297882 */ /* 0x000fe20000000000 */
[----:B------:R-:W-:Y:S01]  /*1550*/  LOP3.LUT R4, R3, 0xfffffffc, RZ, 0xc0, !PT ;  /* 0xfffffffc03047812 */ /* 0x000fe200078ec0ff */
[----:B------:R-:W-:Y:S01]  /*1560*/  UISETP.LT.AND UP0, UPT, UR40, 0x1, UPT ;  /* 0x000000012800788c */ /* 0x000fe2000bf01270 */
[--C-:B------:R-:W-:Y:S01]  /*1570*/  SHF.R.S32.HI R60, RZ, 0x2, R3.reuse ;  /* 0x00000002ff3c7819 */ /* 0x100fe20000011403 */
[----:B------:R-:W-:Y:S01]  /*1580*/  UIADD3 UR5, UR43, -0x1, URZ ;  /* 0xffffffff2b057890 */ /* 0x000fe2000fffe03f */
[----:B------:R-:W-:Y:S01]  /*1590*/  SHF.R.S32.HI R3, RZ, 0x1f, R3 ;  /* 0x0000001fff037819 */ /* 0x000fe20000011403 */
[----:B------:R-:W3:Y:S01]  /*15a0*/  LDC R66, c[0x0][0x658] ;  /* 0x00019600ff427b82 */ /* 0x000ee20000000800 */
[----:B------:R-:W-:Y:S01]  /*15b0*/  USEL UR42, UR40, 0x1, UP0 ;  /* 0x00000001282a7887 */ /* 0x000fe20008000000 */
[----:B------:R-:W-:Y:S01]  /*15c0*/  IMAD.IADD R4, R5, 0x1, -R4 ;  /* 0x0000000105047824 */ /* 0x000fe200078e0a04 */
[----:B------:R-:W-:Y:S01]  /*15d0*/  LEA.HI R3, R3, R60, RZ, 0x3 ;  /* 0x0000003c03037211 */ /* 0x000fe200078f18ff */
[----:B------:R-:W-:Y:S01]  /*15e0*/  UISETP.NE.AND UP0, UPT, UR5, URZ, UPT ;  /* 0x0000003f0500728c */ /* 0x000fe2000bf05270 */
[----:B------:R-:W-:Y:S01]  /*15f0*/  IMAD.MOV.U32 R5, RZ, RZ, 0x1 ;  /* 0x00000001ff057424 */ /* 0x000fe200078e00ff */
[----:B------:R-:W-:Y:S01]  /*1600*/  ULDC UR8, c[0x0][0x284] ;  /* 0x0000a10000087ab9 */ /* 0x000fe20000000800 */
[----:B------:R-:W-:Y:S01]  /*1610*/  LOP3.LUT R3, R3, 0xfffffff8, RZ, 0xc0, !PT ;  /* 0xfffffff803037812 */ /* 0x000fe200078ec0ff */
[----:B------:R-:W4:Y:S01]  /*1620*/  LDC.64 R64, c[0x0][0x5c8] ;  /* 0x00017200ff407b82 */ /* 0x000f220000000a00 */
[----:B------:R-:W-:Y:S01]  /*1630*/  USEL UR7, URZ, 0x1, UP0 ;  /* 0x000000013f077887 */ /* 0x000fe20008000000 */
[----:B------:R-:W-:Y:S01]  /*1640*/  IMAD.SHL.U32 R62, R4, 0x2, RZ ;  /* 0x00000002043e7824 */ /* 0x000fe200078e00ff */
[----:B------:R-:W-:Y:S01]  /*1650*/  LOP3.LUT R76, R23, 0x1, RZ, 0xfc, !PT ;  /* 0x00000001174c7812 */ /* 0x000fe200078efcff */
[----:B------:R-:W-:Y:S01]  /*1660*/  IMAD.IADD R60, R60, 0x1, -R3 ;  /* 0x000000013c3c7824 */ /* 0x000fe200078e0a03 */
[----:B------:R-:W-:Y:S01]  /*1670*/  SHF.R.S32.HI R3, RZ, 0x5, R8 ;  /* 0x00000005ff037819 */ /* 0x000fe20000011408 */
[----:B------:R-:W-:Y:S01]  /*1680*/  USHF.L.U32 UR47, UR40, 0x1, URZ ;  /* 0x00000001282f7899 */ /* 0x000fe2000800063f */
[----:B------:R-:W-:Y:S01]  /*1690*/  IMAD.U32 R77, RZ, RZ, UR7 ;  /* 0x00000007ff4d7e24 */ /* 0x000fe2000f8e00ff */
[----:B------:R-:W0:Y:S01]  /*16a0*/  LDC R67, c[0x0][0x288] ;  /* 0x0000a200ff437b82 */ /* 0x000e220000000800 */
[--C-:B------:R-:W-:Y:S01]  /*16b0*/  SHF.R.S32.HI R61, RZ, 0x1f, R60.reuse ;  /* 0x0000001fff3d7819 */ /* 0x100fe2000001143c */
[----:B-1----:R-:W-:Y:S01]  /*16c0*/  ULEA UR41, UR4, UR41, 0x18 ;  /* 0x0000002904297291 */ /* 0x002fe2000f8ec03f */
[C---:B------:R-:W-:Y:S01]  /*16d0*/  IMAD R71, R3.reuse, -0x10, -R60 ;  /* 0xfffffff003477824 */ /* 0x040fe200078e0a3c */
[----:B------:R-:W-:Y:S01]  /*16e0*/  USHF.L.U32 UR4, UR5, 0x3, URZ ;  /* 0x0000000305047899 */ /* 0x000fe2000800063f */
[----:B------:R-:W-:Y:S01]  /*16f0*/  SHF.R.S32.HI R63, RZ, 0x1f, R62 ;  /* 0x0000001fff3f7819 */ /* 0x000fe2000001143e */
[----:B------:R-:W-:Y:S01]  /*1700*/  IMAD.WIDE R60, R3, 0x10, R60 ;  /* 0x00000010033c7825 */ /* 0x000fe200078e023c */
[----:B------:R-:W-:Y:S01]  /*1710*/  UIADD3 UR5, UR41, 0x180, URZ ;  /* 0x0000018029057890 */ /* 0x000fe2000fffe03f */
[----:B------:R-:W1:Y:S01]  /*1720*/  LDC R69, c[0x0][0x600] ;  /* 0x00018000ff457b82 */ /* 0x000e620000000800 */
[----:B------:R-:W-:Y:S01]  /*1730*/  UIADD3 UR6, UR41, 0x1c180, URZ ;  /* 0x0001c18029067890 */ /* 0x000fe2000fffe03f */
[----:B------:R-:W-:Y:S01]  /*1740*/  IMAD.MOV.U32 R3, RZ, RZ, -0x1 ;  /* 0xffffffffff037424 */ /* 0x000fe200078e00ff */
[----:B------:R-:W-:Y:S01]  /*1750*/  USHF.R.U32.HI UR5, URZ, 0x4, UR5 ;  /* 0x000000043f057899 */ /* 0x000fe20008011605 */
[----:B------:R-:W-:Y:S01]  /*1760*/  VIADD R71, R71, UR8 ;  /* 0x0000000847477c36 */ /* 0x000fe20008000000 */
[----:B------:R-:W-:-:S02]  /*1770*/  USHF.R.U32.HI UR6, URZ, 0x4, UR6 ;  /* 0x000000043f067899 */ /* 0x000fc40008011606 */
[-C--:B---3--:R-:W-:Y:S01]  /*1780*/  SHF.L.U32 R3, R3, R66.reuse, RZ ;  /* 0x0000004203037219 */ /* 0x088fe200000006ff */
[----:B------:R-:W-:Y:S01]  /*1790*/  UIADD3 UR48, UR41, 0x80, URZ ;  /* 0x0000008029307890 */ /* 0x000fe2000fffe03f */
[C---:B----4-:R-:W-:Y:S01]  /*17a0*/  SHF.L.U64.HI R65, R64.reuse, 0x3, R65 ;  /* 0x0000000340417819 */ /* 0x050fe20000010241 */
[----:B------:R-:W-:Y:S01]  /*17b0*/  ULOP3.LUT UR4, UR4, 0x8, URZ, 0xc0, !UPT ;  /* 0x0000000804047892 */ /* 0x000fe2000f8ec03f */
[----:B------:R-:W-:Y:S01]  /*17c0*/  SHF.L.U32 R66, R5, R66, RZ ;  /* 0x0000004205427219 */ /* 0x000fe200000006ff */
[----:B------:R-:W-:Y:S01]  /*17d0*/  ULOP3.LUT UR5, UR5, 0x3fff, URZ, 0xc0, !UPT ;  /* 0x00003fff05057892 */ /* 0x000fe2000f8ec03f */
[----:B------:R-:W-:Y:S01]  /*17e0*/  IMAD.SHL.U32 R64, R64, 0x8, RZ ;  /* 0x0000000840407824 */ /* 0x000fe200078e00ff */
[----:B------:R-:W-:Y:S01]  /*17f0*/  ULOP3.LUT UR6, UR6, 0x3fff, URZ, 0xc0, !UPT ;  /* 0x00003fff06067892 */ /* 0x000fe2000f8ec03f */
[----:B------:R-:W-:Y:S01]  /*1800*/  LOP3.LUT R70, RZ, R3, RZ, 0x33, !PT ;  /* 0x00000003ff467212 */ /* 0x000fe200078e33ff */
[----:B0-----:R-:W-:Y:S01]  /*1810*/  IMAD R67, R4, -0x2, R67 ;  /* 0xfffffffe04437824 */ /* 0x001fe200078e0243 */
[----:B------:R-:W-:-:S02]  /*1820*/  UIADD3 UR42, -UR42, UR40, URZ ;  /* 0x000000282a2a7290 */ /* 0x000fc4000fffe13f */
[----:B------:R-:W-:Y:S02]  /*1830*/  ULEA UR43, UR43, UR48, 0x3 ;  /* 0x000000302b2b7291 */ /* 0x000fe4000f8e183f */
[----:B------:R-:W-:Y:S02]  /*1840*/  ULOP3.LUT UR49, UR4, 0x8, URZ, 0x3c, !UPT ;  /* 0x0000000804317892 */ /* 0x000fe4000f8e3c3f */
[----:B------:R-:W-:Y:S01]  /*1850*/  ULOP3.LUT UR44, UR4, 0x18, URZ, 0x3c, !UPT ;  /* 0x00000018042c7892 */ /* 0x000fe2000f8e3c3f */
[----:B-1----:R-:W-:Y:S01]  /*1860*/  VIADD R69, R69, 0xffffffff ;  /* 0xffffffff45457836 */ /* 0x002fe20000000000 */
[----:B------:R-:W-:Y:S02]  /*1870*/  ULOP3.LUT UR45, UR5, 0x10000, URZ, 0xfc, !UPT ;  /* 0x00010000052d7892 */ /* 0x000fe4000f8efc3f */
[----:B------:R-:W-:Y:S01]  /*1880*/  ULOP3.LUT UR46, UR6, 0x10000, URZ, 0xfc, !UPT ;  /* 0x00010000062e7892 */ /* 0x000fe2000f8efc3f */
[----:B--2---:R-:W-:-:S11]  /*1890*/  SHF.L.U64.HI R68, R6, 0x1, R0 ;  /* 0x0000000106447819 */ /* 0x004fd60000010200 */
.L_x_104:
[----:B------:R-:W-:-:S04]  /*18a0*/  SHF.L.U32 R0, R77, 0x1f, RZ ;  /* 0x0000001f4d007819 */ /* 0x000fc800000006ff */
[----:B------:R-:W0:Y:S02]  /*18b0*/  SYNCS.PHASECHK.TRANS64.TRYWAIT P0, [UR43+-0x8], R0 ;  /* 0xfffff800ff0075a7 */ /* 0x000e24000800016b */
[----:B01-34-:R-:W-:Y:S05]  /*18c0*/  @!P0 BRA `(.L_x_19) ;  /* 0x0000004400088947 */ /* 0x01bfea0003800000 */
.L_x_129:
[----:B------:R-:W-:Y:S02]  /*18d0*/  ULDC UR4, c[0x0][0x28c] ;  /* 0x0000a30000047ab9 */ /* 0x000fe40000000800 */
[----:B------:R-:W-:-:S13]  /*18e0*/  ISETP.LT.AND P0, PT, RZ, UR4, PT ;  /* 0x00000004ff007c0c */ /* 0x000fda000bf01270 */
[----:B------:R-:W-:Y:S05]  /*18f0*/  @P0 BRA `(.L_x_20) ;  /* 0x0000000000400947 */ /* 0x000fea0003800000 */
[----:B0-----:R-:W-:Y:S01]  /*1900*/  MOV R0, 0x0 ;  /* 0x0000000000007802 */ /* 0x001fe20000000f00 */
[----:B------:R-:W-:Y:S01]  /*1910*/  ULDC.64 UR4, c[0x4][0x68] ;  /* 0x01001a0000047ab9 */ /* 0x000fe20000000a00 */
[----:B------:R-:W-:Y:S01]  /*1920*/  ULDC.64 UR6, c[0x4][0x8] ;  /* 0x0100020000067ab9 */ /* 0x000fe20000000a00 */
[----:B------:R-:W-:Y:S01]  /*1930*/  IMAD.U32 R4, RZ, RZ, UR4 ;  /* 0x00000004ff047e24 */ /* 0x000fe2000f8e00ff */
[----:B------:R0:W1:Y:S01]  /*1940*/  LDC.64 R14, c[0x4][R0] ;  /* 0x01000000000e7b82 */ /* 0x0000620000000a00 */
[----:B------:R-:W-:Y:S01]  /*1950*/  IMAD.U32 R5, RZ, RZ, UR5 ;  /* 0x00000005ff057e24 */ /* 0x000fe2000f8e00ff */
[----:B------:R-:W-:Y:S01]  /*1960*/  ULDC.64 UR4, c[0x4][0x70] ;  /* 0x01001c0000047ab9 */ /* 0x000fe20000000a00 */
[----:B------:R-:W-:Y:S02]  /*1970*/  IMAD.U32 R10, RZ, RZ, UR6 ;  /* 0x00000006ff0a7e24 */ /* 0x000fe4000f8e00ff */
[----:B------:R-:W-:Y:S02]  /*1980*/  IMAD.U32 R6, RZ, RZ, UR4 ;  /* 0x00000004ff067e24 */ /* 0x000fe4000f8e00ff */
[----:B------:R-:W-:-:S02]  /*1990*/  IMAD.U32 R7, RZ, RZ, UR5 ;  /* 0x00000005ff077e24 */ /* 0x000fc4000f8e00ff */
[----:B------:R-:W-:Y:S02]  /*19a0*/  IMAD.U32 R11, RZ, RZ, UR7 ;  /* 0x00000007ff0b7e24 */ /* 0x000fe4000f8e00ff */
[----:B------:R-:W-:Y:S02]  /*19b0*/  IMAD.MOV.U32 R8, RZ, RZ, 0x1e1 ;  /* 0x000001e1ff087424 */ /* 0x000fe400078e00ff */
[----:B------:R-:W-:Y:S02]  /*19c0*/  IMAD.MOV.U32 R12, RZ, RZ, 0x1 ;  /* 0x00000001ff0c7424 */ /* 0x000fe400078e00ff */
[----:B0-----:R-:W-:-:S07]  /*19d0*/  IMAD.MOV.U32 R13, RZ, RZ, RZ ;  /* 0x000000ffff0d7224 */ /* 0x001fce00078e00ff */
[----:B------:R-:W-:-:S07]  /*19e0*/  LEPC R20, `(.L_x_20) ;  /* 0x000000001014794e */ /* 0x000fce0000000000 */
[----:B-1---5:R-:W-:Y:S05]  /*19f0*/  CALL.ABS.NOINC R14 ;  /* 0x000000000e007343 */ /* 0x022fea0003c00000 */
.L_x_20:
[----:B------:R-:W-:-:S13]  /*1a00*/  ISETP.NE.AND P0, PT, R76, 0x3, PT ;  /* 0x000000034c00780c */ /* 0x000fda0003f05270 */
[----:B------:R-:W-:Y:S05]  /*1a10*/  @!P0 BRA `(.L_x_21) ;  /* 0x0000000000048947 */ /* 0x000fea0003800000 */
[----:B------:R-:W-:Y:S01]  /*1a20*/  BPT.TRAP 0x1 ;  /* 0x000000040000795c */ /* 0x000fe20000300000 */
.L_x_21:
[----:B0-----:R-:W-:Y:S02]  /*1a30*/  IMAD.U32 R3, RZ, RZ, UR38 ;  /* 0x00000026ff037e24 */ /* 0x001fe4000f8e00ff */
[----:B------:R-:W-:-:S03]  /*1a40*/  IMAD.U32 R0, RZ, RZ, UR39 ;  /* 0x00000027ff007e24 */ /* 0x000fc6000f8e00ff */
[----:B------:R-:W-:Y:S02]  /*1a50*/  LEA R3, R3, UR41, 0x3 ;  /* 0x0000002903037c11 */ /* 0x000fe4000f8e18ff */
[----:B------:R-:W-:-:S04]  /*1a60*/  SHF.L.U32 R0, R0, 0x1f, RZ ;  /* 0x0000001f00007819 */ /* 0x000fc800000006ff */
[----:B------:R0:W1:Y:S01]  /*1a70*/  SYNCS.PHASECHK.TRANS64.TRYWAIT P1, [R3+URZ], R0 ;  /* 0x00000000030075a7 */ /* 0x000062000802017f */
[----:B------:R-:W-:Y:S05]  /*1a80*/  @!P0 BRA `(.L_x_22) ;  /* 0x0000000000048947 */ /* 0x000fea0003800000 */
[----:B------:R-:W-:Y:S01]  /*1a90*/  BPT.TRAP 0x1 ;  /* 0x000000040000795c */ /* 0x000fe20000300000 */
.L_x_22:
[----:B-1----:R-:W-:Y:S05]  /*1aa0*/  @P1 BRA `(.L_x_23) ;  /* 0x0000000000081947 */ /* 0x002fea0003800000 */
[----:B------:R-:W1:Y:S02]  /*1ab0*/  SYNCS.PHASECHK.TRANS64.TRYWAIT P1, [R3+URZ], R0 ;  /* 0x00000000030075a7 */ /* 0x000e64000802017f */
[----:B-1----:R-:W-:Y:S05]  /*1ac0*/  @!P1 BRA `(.L_x_24) ;  /* 0x0000004000a09947 */ /* 0x002fea0003800000 */
.L_x_23:
[----:B------:R-:W-:Y:S05]  /*1ad0*/  WARPSYNC.ALL ;  /* 0x0000000000007948 */ /* 0x000fea0003800000 */
[----:B------:R-:W-:Y:S01]  /*1ae0*/  ULEA UR8, UR38, UR45, 0xa ;  /* 0x0000002d26087291 */ /* 0x000fe2000f8e503f */
[----:B------:R-:W-:Y:S01]  /*1af0*/  WARPGROUP.ARRIVE ;  /* 0x00000000000079c5 */ /* 0x000fe20000000000 */
[----:B------:R-:W-:Y:S01]  /*1b00*/  ULEA UR9, UR38, UR46, 0xa ;  /* 0x0000002e26097291 */ /* 0x000fe2000f8e503f */
[----:B01----:R-:W-:Y:S01]  /*1b10*/  IMAD.U32 R0, RZ, RZ, UR42 ;  /* 0x0000002aff007e24 */ /* 0x003fe2000f8e00ff */
[----:B------:R-:W-:Y:S01]  /*1b20*/  UMOV UR5, 0x40000040 ;  /* 0x4000004000057882 */ /* 0x000fe20000000000 */
[----:B------:R-:W-:-:S02]  /*1b30*/  UMOV UR7, 0x40000040 ;  /* 0x4000004000077882 */ /* 0x000fc40000000000 */
[----:B------:R-:W-:Y:S01]  /*1b40*/  UMOV UR4, UR8 ;  /* 0x0000000800047c82 */ /* 0x000fe20008000000 */
[----:B------:R-:W-:Y:S01]  /*1b50*/  ISETP.GE.AND P1, PT, R0, 0x1, PT ;  /* 0x000000010000780c */ /* 0x000fe20003f26270 */
[----:B------:R-:W-:Y:S02]  /*1b60*/  UMOV UR6, UR9 ;  /* 0x0000000900067c82 */ /* 0x000fe40008000000 */
[----:B------:R-:W-:Y:S01]  /*1b70*/  HGMMA.64x64x8.F32.TF32 R24, gdesc[UR4], RZ, !UPT, gsb0 ;  /* 0x04e00000041879f0 */ /* 0x000fe2000c0028ff */
[----:B------:R-:W-:Y:S02]  /*1b80*/  UIADD3 UR4, UR8, 0x2, URZ ;  /* 0x0000000208047890 */ /* 0x000fe4000fffe03f */
[----:B------:R-:W-:Y:S01]  /*1b90*/  UIADD3 UR6, UR9, 0x2, URZ ;  /* 0x0000000209067890 */ /* 0x000fe2000fffe03f */
[----:B------:R-:W-:Y:S01]  /*1ba0*/  UMOV UR5, 0x40000040 ;  /* 0x4000004000057882 */ /* 0x000fe20000000000 */
[----:B------:R-:W-:Y:S01]  /*1bb0*/  UMOV UR7, 0x40000040 ;  /* 0x4000004000077882 */ /* 0x000fe20000000000 */
[----:B------:R-:W-:-:S02]  /*1bc0*/  WARPGROUP.DEPBAR.LE gsb0, 0x0 ;  /* 0x00008000000079c5 */ /* 0x000fc40000010000 */
[----:B------:R-:W-:-:S06]  /*1bd0*/  WARPGROUP.ARRIVE ;  /* 0x00000000000079c5 */ /* 0x000fcc0000000000 */
[----:B------:R-:W-:Y:S01]  /*1be0*/  HGMMA.64x64x8.F32.TF32 R24, gdesc[UR4], R24, gsb0 ;  /* 0x04e00000041879f0 */ /* 0x000fe20008002818 */
[----:B------:R-:W-:Y:S02]  /*1bf0*/  UIADD3 UR4, UR8, 0x4, URZ ;  /* 0x0000000408047890 */ /* 0x000fe4000fffe03f */
[----:B------:R-:W-:Y:S01]  /*1c00*/  UIADD3 UR6, UR9, 0x4, URZ ;  /* 0x0000000409067890 */ /* 0x000fe2000fffe03f */
[----:B------:R-:W-:Y:S01]  /*1c10*/  UMOV UR5, 0x40000040 ;  /* 0x4000004000057882 */ /* 0x000fe20000000000 */
[----:B------:R-:W-:Y:S01]  /*1c20*/  UMOV UR7, 0x40000040 ;  /* 0x4000004000077882 */ /* 0x000fe20000000000 */
[----:B------:R-:W-:Y:S02]  /*1c30*/  WARPGROUP.DEPBAR.LE gsb0, 0x0 ;  /* 0x00008000000079c5 */ /* 0x000fe40000010000 */
        /* <DEDUP_REMOVED lines=36> */
[----:B------:R-:W-:Y:S03]  /*1e80*/  HGMMA.64x64x8.F32.TF32 R24, gdesc[UR4], R24, gsb0 ;  /* 0x04e00000041879f0 */ /* 0x000fe60008002818 */
[----:B------:R-:W-:Y:S02]  /*1e90*/  WARPGROUP.DEPBAR.LE gsb0, 0x0 ;  /* 0x00008000000079c5 */ /* 0x000fe40000010000 */
[----:B------:R-:W-:Y:S05]  /*1ea0*/  @!P1 BRA `(.L_x_25) ;  /* 0x0000000400849947 */ /* 0x000fea0003800000 */
[----:B------:R-:W-:Y:S01]  /*1eb0*/  UIADD3 UR8, UR38, 0x1, URZ ;  /* 0x0000000126087890 */ /* 0x000fe2000fffe03f */
[----:B------:R-:W-:Y:S02]  /*1ec0*/  IMAD.U32 R0, RZ, RZ, UR42 ;  /* 0x0000002aff007e24 */ /* 0x000fe4000f8e00ff */
[----:B------:R-:W-:Y:S01]  /*1ed0*/  IMAD.U32 R3, RZ, RZ, UR38 ;  /* 0x00000026ff037e24 */ /* 0x000fe2000f8e00ff */
[----:B------:R-:W-:-:S04]  /*1ee0*/  UISETP.NE.AND UP0, UPT, UR8, 0x7, UPT ;  /* 0x000000070800788c */ /* 0x000fc8000bf05270 */
[----:B------:R-:W-:Y:S02]  /*1ef0*/  USEL UR4, URZ, 0x1, UP0 ;  /* 0x000000013f047887 */ /* 0x000fe40008000000 */
[----:B------:R-:W-:Y:S02]  /*1f00*/  USEL UR8, UR8, URZ, UP0 ;  /* 0x0000003f08087287 */ /* 0x000fe40008000000 */
[----:B------:R-:W-:-:S06]  /*1f10*/  ULOP3.LUT UR4, UR39, UR4, URZ, 0x3c, !UPT ;  /* 0x0000000427047292 */ /* 0x000fcc000f8e3c3f */
[----:B------:R-:W-:-:S07]  /*1f20*/  IMAD.U32 R6, RZ, RZ, UR4 ;  /* 0x00000004ff067e24 */ /* 0x000fce000f8e00ff */
.L_x_32:
[----:B------:R-:W-:Y:S05]  /*1f30*/  @!P0 BRA `(.L_x_26) ;  /* 0x0000000000048947 */ /* 0x000fea0003800000 */
[----:B------:R-:W-:Y:S01]  /*1f40*/  BPT.TRAP 0x1 ;  /* 0x000000040000795c */ /* 0x000fe20000300000 */
.L_x_26:
[----:B------:R-:W-:Y:S01]  /*1f50*/  ULEA UR4, UR8, UR41, 0x3 ;  /* 0x0000002908047291 */ /* 0x000fe2000f8e183f */
[----:B------:R-:W-:-:S08]  /*1f60*/  SHF.L.U32 R4, R6, 0x1f, RZ ;  /* 0x0000001f06047819 */ /* 0x000fd000000006ff */
[----:B------:R0:W1:Y:S01]  /*1f70*/  SYNCS.PHASECHK.TRANS64.TRYWAIT P1, [UR4], R4 ;  /* 0x00000004ff0075a7 */ /* 0x0000620008020144 */
[----:B------:R-:W-:Y:S05]  /*1f80*/  @!P0 BRA `(.L_x_27) ;  /* 0x0000000000048947 */ /* 0x000fea0003800000 */
[----:B------:R-:W-:Y:S01]  /*1f90*/  BPT.TRAP 0x1 ;  /* 0x000000040000795c */ /* 0x000fe20000300000 */
.L_x_27:
[----:B-1----:R-:W-:Y:S05]  /*1fa0*/  @P1 BRA `(.L_x_28) ;  /* 0x0000000000081947 */ /* 0x002fea0003800000 */
[----:B------:R-:W1:Y:S02]  /*1fb0*/  SYNCS.PHASECHK.TRANS64.TRYWAIT P1, [UR4], R4 ;  /* 0x00000004ff0075a7 */ /* 0x000e640008020144 */
[----:B-1----:R-:W-:Y:S05]  /*1fc0*/  @!P1 BRA `(.L_x_29) ;  /* 0x0000003c00749947 */ /* 0x002fea0003800000 */
.L_x_28:
[----:B------:R-:W-:Y:S01]  /*1fd0*/  ULEA UR9, UR8, UR45, 0xa ;  /* 0x0000002d08097291 */ /* 0x000fe2000f8e503f */
[----:B------:R-:W-:Y:S01]  /*1fe0*/  WARPGROUP.ARRIVE ;  /* 0x00000000000079c5 */ /* 0x000fe20000000000 */
[----:B------:R-:W-:Y:S01]  /*1ff0*/  ULEA UR10, UR8, UR46, 0xa ;  /* 0x0000002e080a7291 */ /* 0x000fe2000f8e503f */
[----:B------:R-:W-:Y:S01]  /*2000*/  UMOV UR5, 0x40000040 ;  /* 0x4000004000057882 */ /* 0x000fe20000000000 */
[----:B------:R-:W-:-:S03]  /*2010*/  UMOV UR7, 0x40000040 ;  /* 0x4000004000077882 */ /* 0x000fc60000000000 */
[----:B------:R-:W-:Y:S02]  /*2020*/  UMOV UR4, UR9 ;  /* 0x0000000900047c82 */ /* 0x000fe40008000000 */
[----:B------:R-:W-:Y:S02]  /*2030*/  UMOV UR6, UR10 ;  /* 0x0000000a00067c82 */ /* 0x000fe40008000000 */
[----:B------:R-:W-:Y:S01]  /*2040*/  HGMMA.64x64x8.F32.TF32 R24, gdesc[UR4], R24, gsb0 ;  /* 0x04e00000041879f0 */ /* 0x000fe20008002818 */
        /* <DEDUP_REMOVED lines=51> */
[----:B------:R-:W-:Y:S01]  /*2380*/  BPT.TRAP 0x1 ;  /* 0x000000040000795c */ /* 0x000fe20000300000 */
.L_x_30:
[----:B------:R-:W-:-:S13]  /*2390*/  ISETP.NE.AND P1, PT, R57, RZ, PT ;  /* 0x000000ff3900720c */ /* 0x000fda0003f25270 */
[----:B01----:R-:W-:-:S05]  /*23a0*/  @P1 LEA R4, R3, UR41, 0x3 ;  /* 0x0000002903041c11 */ /* 0x003fca000f8e18ff */
[----:B------:R-:W-:-:S05]  /*23b0*/  @P1 VIADD R5, R4, 0x38 ;  /* 0x0000003804051836 */ /* 0x000fca0000000000 */
[----:B------:R-:W-:-:S04]  /*23c0*/  @P1 PRMT R5, R56, 0x654, R5 ;  /* 0x0000065438051816 */ /* 0x000fc80000000005 */
[----:B------:R0:W-:Y:S01]  /*23d0*/  @P1 SYNCS.ARRIVE.TRANS64.RED.A1T0 RZ, [R5+URZ], RZ ;  /* 0x000000ff05ff19a7 */ /* 0x0001e2000810043f */
[----:B------:R-:W-:-:S13]  /*23e0*/  ISETP.GT.U32.AND P1, PT, R23, 0x1, PT ;  /* 0x000000011700780c */ /* 0x000fda0003f24070 */
[----:B0-----:R-:W-:Y:S05]  /*23f0*/  @P1 BRA `(.L_x_31) ;  /* 0x0000000000041947 */ /* 0x001fea0003800000 */
[----:B------:R-:W-:Y:S01]  /*2400*/  BPT.TRAP 0x1 ;  /* 0x000000040000795c */ /* 0x000fe20000300000 */
.L_x_31:
[----:B------:R-:W-:Y:S01]  /*2410*/  UIADD3 UR8, UR8, 0x1, URZ ;  /* 0x0000000108087890 */ /* 0x000fe2000fffe03f */
[C---:B------:R-:W-:Y:S01]  /*2420*/  ISETP.GT.AND P2, PT, R0.reuse, 0x1, PT ;  /* 0x000000010000780c */ /* 0x040fe20003f44270 */
[----:B------:R-:W-:Y:S02]  /*2430*/  VIADD R3, R3, 0x1 ;  /* 0x0000000103037836 */ /* 0x000fe40000000000 */
[----:B------:R-:W-:Y:S01]  /*2440*/  UISETP.NE.AND UP0, UPT, UR8, 0x7, UPT ;  /* 0x000000070800788c */ /* 0x000fe2000bf05270 */
[----:B------:R-:W-:Y:S02]  /*2450*/  VIADD R0, R0, 0xffffffff ;  /* 0xffffffff00007836 */ /* 0x000fe40000000000 */
[C---:B------:R-:W-:Y:S01]  /*2460*/  ISETP.NE.AND P1, PT, R3.reuse, 0x7, PT ;  /* 0x000000070300780c */ /* 0x040fe20003f25270 */
[----:B------:R-:W-:Y:S02]  /*2470*/  USEL UR4, URZ, 0x1, UP0 ;  /* 0x000000013f047887 */ /* 0x000fe40008000000 */
[----:B------:R-:W-:Y:S01]  /*2480*/  USEL UR8, UR8, URZ, UP0 ;  /* 0x0000003f08087287 */ /* 0x000fe20008000000 */
[----:B------:R-:W-:-:S03]  /*2490*/  SEL R3, R3, RZ, P1 ;  /* 0x000000ff03037207 */ /* 0x000fc60000800000 */
[----:B------:R-:W-:Y:S01]  /*24a0*/  LOP3.LUT R6, R6, UR4, RZ, 0x3c, !PT ;  /* 0x0000000406067c12 */ /* 0x000fe2000f8e3cff */
[----:B------:R-:W-:Y:S07]  /*24b0*/  @P2 BRA `(.L_x_32) ;  /* 0xfffffff8009c2947 */ /* 0x000fee000383ffff */
.L_x_25:
[----:B------:R-:W0:Y:S01]  /*24c0*/  LDC R0, c[0x0][0x28c] ;  /* 0x0000a300ff007b82 */ /* 0x000e220000000800 */
[----:B------:R-:W-:-:S04]  /*24d0*/  IMAD.U32 R3, RZ, RZ, UR49 ;  /* 0x00000031ff037e24 */ /* 0x000fc8000f8e00ff */
[----:B------:R1:W-:Y:S01]  /*24e0*/  SYNCS.ARRIVE.TRANS64.A1T0 RZ, [R3+UR48], RZ ;  /* 0x000000ff03ff79a7 */ /* 0x0003e20008100030 */
[----:B0-----:R-:W-:-:S13]  /*24f0*/  ISETP.GE.AND P1, PT, R0, 0x1, PT ;  /* 0x000000010000780c */ /* 0x001fda0003f26270 */
[----:B-1----:R-:W-:Y:S05]  /*2500*/  @!P1 BRA `(.L_x_33) ;  /* 0x0000000000509947 */ /* 0x002fea0003800000 */
[----:B------:R-:W-:Y:S05]  /*2510*/  @!P0 BRA `(.L_x_34) ;  /* 0x0000000000048947 */ /* 0x000fea0003800000 */
[----:B------:R-:W-:Y:S01]  /*2520*/  BPT.TRAP 0x1 ;  /* 0x000000040000795c */ /* 0x000fe20000300000 */
.L_x_34:
[----:B------:R-:W-:Y:S01]  /*2530*/  ISETP.NE.AND P0, PT, R57, RZ, PT ;  /* 0x000000ff3900720c */ /* 0x000fe20003f05270 */
[----:B------:R-:W-:Y:S01]  /*2540*/  BSSY B0, `(.L_x_35) ;  /* 0x000000e000007945 */ /* 0x000fe20003800000 */
[----:B------:R-:W-:-:S11]  /*2550*/  ISETP.GT.U32.AND P1, PT, R23, 0x1, PT ;  /* 0x000000011700780c */ /* 0x000fd60003f24070 */
[----:B------:R-:W-:Y:S05]  /*2560*/  @!P0 BRA `(.L_x_36) ;  /* 0x00000000002c8947 */ /* 0x000fea0003800000 */
[----:B------:R-:W-:-:S04]  /*2570*/  UIADD3 UR6, UR38, UR42, URZ ;  /* 0x0000002a26067290 */ /* 0x000fc8000fffe03f */
[----:B------:R-:W-:-:S04]  /*2580*/  UIMAD.WIDE.U32 UR4, UR6, 0x24924925, URZ ;  /* 0x24924925060478a5 */ /* 0x000fc8000f8e003f */
[----:B------:R-:W-:-:S04]  /*2590*/  UIADD3 UR4, UR6, -UR5, URZ ;  /* 0x8000000506047290 */ /* 0x000fc8000fffe03f */
[----:B------:R-:W-:-:S04]  /*25a0*/  ULEA.HI UR4, UR4, UR5, URZ, 0x1f ;  /* 0x0000000504047291 */ /* 0x000fc8000f8ff83f */
[----:B------:R-:W-:-:S04]  /*25b0*/  USHF.R.U32.HI UR4, URZ, 0x2, UR4 ;  /* 0x000000023f047899 */ /* 0x000fc80008011604 */
[----:B------:R-:W-:-:S04]  /*25c0*/  UIMAD UR4, UR4, -0x7, UR6 ;  /* 0xfffffff9040478a4 */ /* 0x000fc8000f8e0206 */
[----:B------:R-:W-:-:S04]  /*25d0*/  ULEA UR4, UR4, UR41, 0x3 ;  /* 0x0000002904047291 */ /* 0x000fc8000f8e183f */
[----:B------:R-:W-:-:S06]  /*25e0*/  UIADD3 UR4, UR4, 0x38, URZ ;  /* 0x0000003804047890 */ /* 0x000fcc000fffe03f */
[----:B------:R-:W-:-:S05]  /*25f0*/  IMAD.U32 R3, RZ, RZ, UR4 ;  /* 0x00000004ff037e24 */ /* 0x000fca000f8e00ff */
[----:B------:R-:W-:-:S04]  /*2600*/  PRMT R0, R56, 0x654, R3 ;  /* 0x0000065438007816 */ /* 0x000fc80000000003 */
[----:B------:R0:W-:Y:S03]  /*2610*/  SYNCS.ARRIVE.TRANS64.RED.A1T0 RZ, [R0+URZ], RZ ;  /* 0x000000ff00ff79a7 */ /* 0x0001e6000810043f */
.L_x_36:
[----:B------:R-:W-:Y:S05]  /*2620*/  BSYNC B0 ;  /* 0x0000000000007941 */ /* 0x000fea0003800000 */
.L_x_35:
[----:B------:R-:W-:Y:S05]  /*2630*/  @P1 BRA `(.L_x_33) ;  /* 0x0000000000041947 */ /* 0x000fea0003800000 */
[----:B------:R-:W-:Y:S01]  /*2640*/  BPT.TRAP 0x1 ;  /* 0x000000040000795c */ /* 0x000fe20000300000 */
.L_x_33:
[----:B0-----:R-:W-:Y:S01]  /*2650*/  SHF.L.U32 R0, R77, 0x1f, RZ ;  /* 0x0000001f4d007819 */ /* 0x001fe200000006ff */
[----:B------:R-:W-:Y:S01]  /*2660*/  UISETP.GE.U32.AND UP1, UPT, UR47, 0x7, UPT ;  /* 0x000000072f00788c */ /* 0x000fe2000bf26070 */
[----:B------:R-:W-:Y:S01]  /*2670*/  SHF.R.S32.HI R9, RZ, 0x1f, R19 ;  /* 0x0000001fff097819 */ /* 0x000fe20000011413 */
[----:B------:R-:W-:Y:S01]  /*2680*/  UIADD3 UR38, UR38, UR47, URZ ;  /* 0x0000002f26267290 */ /* 0x000fe2000fffe03f */
[----:B------:R-:W0:Y:S03]  /*2690*/  SYNCS.PHASECHK.TRANS64.TRYWAIT P0, [UR43+0x8], R0 ;  /* 0x00000800ff0075a7 */ /* 0x000e26000800016b */
[----:B------:R-:W-:-:S04]  /*26a0*/  UISETP.GT.U32.AND UP0, UPT, UR38, 0x6, UPT ;  /* 0x000000062600788c */ /* 0x000fc8000bf04070 */
[----:B------:R-:W-:Y:S02]  /*26b0*/  UISETP.LT.U32.AND UP0, UPT, UR47, 0x7, UP0 ;  /* 0x000000072f00788c */ /* 0x000fe40008701070 */
[----:B------:R-:W-:Y:S02]  /*26c0*/  @UP1 UIMAD.WIDE.U32 UR4, UR38, 0x24924925, URZ ;  /* 0x24924925260418a5 */ /* 0x000fe4000f8e003f */
[----:B------:R-:W-:Y:S02]  /*26d0*/  USEL UR6, URZ, 0x1, !UP0 ;  /* 0x000000013f067887 */ /* 0x000fe4000c000000 */
[----:B------:R-:W-:Y:S02]  /*26e0*/  @UP1 UIADD3 UR4, UR38, -UR5, URZ ;  /* 0x8000000526041290 */ /* 0x000fe4000fffe03f */
[----:B------:R-:W-:Y:S02]  /*26f0*/  ULOP3.LUT UR39, UR39, UR6, URZ, 0x3c, !UPT ;  /* 0x0000000627277292 */ /* 0x000fe4000f8e3c3f */
[----:B------:R-:W-:-:S04]  /*2700*/  @UP1 ULEA.HI UR4, UR4, UR5, URZ, 0x1f ;  /* 0x0000000504041291 */ /* 0x000fc8000f8ff83f */
[----:B------:R-:W-:-:S04]  /*2710*/  @UP1 USHF.R.U32.HI UR4, URZ, 0x2, UR4 ;  /* 0x000000023f041899 */ /* 0x000fc80008011604 */
[----:B------:R-:W-:Y:S01]  /*2720*/  @UP1 ULOP3.LUT UR39, UR39, 0x1, UR4, 0x78, !UPT ;  /* 0x0000000127271892 */ /* 0x000fe2000f8e7804 */
[----:B0-----:R-:W-:Y:S11]  /*2730*/  @!P0 BRA `(.L_x_37) ;  /* 0x0000003400b08947 */ /* 0x001ff60003800000 */
.L_x_130:
[----:B------:R-:W-:Y:S01]  /*2740*/  ULDC.64 UR4, c[0x0][0x5d0] ;  /* 0x0001740000047ab9 */ /* 0x000fe20000000a00 */
[----:B------:R-:W-:Y:S01]  /*2750*/  ULDC UR6, c[0x0][0x284] ;  /* 0x0000a10000067ab9 */ /* 0x000fe20000000800 */
[----:B0-----:R-:W-:Y:S02]  /*2760*/  IMAD R0, R9, UR4, RZ ;  /* 0x0000000409007c24 */ /* 0x001fe4000f8e02ff */
[----:B------:R-:W-:Y:S02]  /*2770*/  IMAD.SHL.U32 R12, R18, 0x40, RZ ;  /* 0x00000040120c7824 */ /* 0x000fe400078e00ff */
[C---:B------:R-:W-:Y:S02]  /*2780*/  IMAD R3, R19.reuse, UR5, R0 ;  /* 0x0000000513037c24 */ /* 0x040fe4000f8e0200 */
[----:B------:R-:W-:Y:S01]  /*2790*/  IMAD.SHL.U32 R0, R22, 0x40, RZ ;  /* 0x0000004016007824 */ /* 0x000fe200078e00ff */
[----:B------:R-:W-:Y:S01]  /*27a0*/  SHF.R.S32.HI R13, RZ, 0x1f, R12 ;  /* 0x0000001fff0d7819 */ /* 0x000fe2000001140c */
[----:B------:R-:W-:Y:S01]  /*27b0*/  IMAD.WIDE.U32 R4, R19, UR4, R62 ;  /* 0x0000000413047c25 */ /* 0x000fe2000f8e003e */
[----:B------:R-:W-:-:S02]  /*27c0*/  ULDC.64 UR4, c[0x0][0x5c8] ;  /* 0x0001720000047ab9 */ /* 0x000fc40000000a00 */
[----:B------:R-:W-:Y:S01]  /*27d0*/  ISETP.GE.AND P0, PT, R0, UR6, PT ;  /* 0x0000000600007c0c */ /* 0x000fe2000bf06270 */
[----:B------:R-:W-:Y:S01]  /*27e0*/  ULDC UR6, c[0x0][0x288] ;  /* 0x0000a20000067ab9 */ /* 0x000fe20000000800 */
[----:B------:R-:W-:Y:S01]  /*27f0*/  IADD3 R4, P1, R12, R4, RZ ;  /* 0x000000040c047210 */ /* 0x000fe20007f3e0ff */
[----:B------:R-:W-:Y:S01]  /*2800*/  IMAD.WIDE R72, R22, 0x40, R60 ;  /* 0x0000004016487825 */ /* 0x000fe200078e023c */
[----:B------:R-:W-:Y:S02]  /*2810*/  ISETP.GE.OR P0, PT, R12, UR6, P0 ;  /* 0x000000060c007c0c */ /* 0x000fe40008706670 */
[----:B------:R-:W-:Y:S01]  /*2820*/  IADD3.X R5, R13, R5, R3, P1, !PT ;  /* 0x000000050d057210 */ /* 0x000fe20000ffe403 */
[----:B------:R-:W-:-:S04]  /*2830*/  IMAD R7, R73, UR4, RZ ;  /* 0x0000000449077c24 */ /* 0x000fc8000f8e02ff */
[C---:B------:R-:W-:Y:S02]  /*2840*/  IMAD R7, R72.reuse, UR5, R7 ;  /* 0x0000000548077c24 */ /* 0x040fe4000f8e0207 */
[----:B------:R-:W-:-:S04]  /*2850*/  IMAD.WIDE.U32 R74, R72, UR4, R4 ;  /* 0x00000004484a7c25 */ /* 0x000fc8000f8e0004 */
[----:B------:R-:W-:Y:S05]  /*2860*/  @P0 BRA `(.L_x_38) ;  /* 0x0000001800d00947 */ /* 0x000fea0003800000 */
[----:B-----5:R-:W-:Y:S01]  /*2870*/  FSETP.NEU.AND P0, PT, R59, RZ, PT ;  /* 0x000000ff3b00720b */ /* 0x020fe20003f0d000 */
[----:B------:R-:W-:Y:S01]  /*2880*/  IMAD.IADD R22, R67, 0x1, -R12 ;  /* 0x0000000143167824 */ /* 0x000fe200078e0a0c */
[----:B------:R-:W-:Y:S01]  /*2890*/  BSSY B0, `(.L_x_38) ;  /* 0x00001b1000007945 */ /* 0x000fe20003800000 */
[----:B------:R-:W-:Y:S02]  /*28a0*/  IMAD.IADD R0, R71, 0x1, -R0 ;  /* 0x0000000147007824 */ /* 0x000fe400078e0a00 */
[----:B------:R-:W-:Y:S01]  /*28b0*/  IMAD.IADD R7, R75, 0x1, R7 ;  /* 0x000000014b077824 */ /* 0x000fe200078e0207 */
[----:B------:R-:W-:-:S04]  /*28c0*/  ISETP.GT.AND P3, PT, R22, RZ, PT ;  /* 0x000000ff1600720c */ /* 0x000fc80003f64270 */
[----:B------:R-:W-:-:S03]  /*28d0*/  ISETP.GT.AND P1, PT, R0, RZ, P3 ;  /* 0x000000ff0000720c */ /* 0x000fc60001f24270 */
[----:B------:R-:W-:Y:S10]  /*28e0*/  @!P0 BRA `(.L_x_39) ;  /* 0x0000001000d48947 */ /* 0x000ff40003800000 */
[----:B------:R-:W0:Y:S01]  /*28f0*/  LDC.64 R78, c[0x0][0x5b8] ;  /* 0x00016e00ff4e7b82 */ /* 0x000e220000000a00 */
[----:B------:R-:W-:-:S07]  /*2900*/  ULDC.64 UR4, c[0x0][0x5c0] ;  /* 0x0001700000047ab9 */ /* 0x000fce0000000a00 */
[----:B------:R-:W1:Y:S08]  /*2910*/  LDC.64 R80, c[0x0][0x5b0] ;  /* 0x00016c00ff507b82 */ /* 0x000e700000000a00 */
[----:B------:R-:W2:Y:S01]  /*2920*/  LDC.64 R82, c[0x0][0x5a8] ;  /* 0x00016a00ff527b82 */ /* 0x000ea20000000a00 */
[-C--:B0-----:R-:W-:Y:S02]  /*2930*/  IMAD R6, R9, R78.reuse, RZ ;  /* 0x0000004e09067224 */ /* 0x081fe400078e02ff */
[----:B------:R-:W-:-:S04]  /*2940*/  IMAD.WIDE.U32 R4, R19, R78, R62 ;  /* 0x0000004e13047225 */ /* 0x000fc800078e003e */
[----:B------:R-:W-:Y:S01]  /*2950*/  IMAD R75, R19, R79, R6 ;  /* 0x0000004f134b7224 */ /* 0x000fe200078e0206 */
[----:B------:R-:W-:Y:S01]  /*2960*/  IADD3 R8, P0, R12, R4, RZ ;  /* 0x000000040c087210 */ /* 0x000fe20007f1e0ff */
[----:B-1----:R-:W-:-:S03]  /*2970*/  IMAD R3, R73, R80, RZ ;  /* 0x0000005049037224 */ /* 0x002fc600078e02ff */
[----:B------:R-:W-:Y:S01]  /*2980*/  IADD3.X R9, R13, R5, R75, P0, !PT ;  /* 0x000000050d097210 */ /* 0x000fe200007fe44b */
[C---:B------:R-:W-:Y:S02]  /*2990*/  IMAD R73, R72.reuse, R81, R3 ;  /* 0x0000005148497224 */ /* 0x040fe400078e0203 */
[----:B------:R-:W-:-:S04]  /*29a0*/  IMAD.WIDE.U32 R4, R72, R80, R8 ;  /* 0x0000005048047225 */ /* 0x000fc800078e0008 */
[----:B------:R-:W-:Y:S01]  /*29b0*/  IMAD.IADD R3, R5, 0x1, R73 ;  /* 0x0000000105037824 */ /* 0x000fe200078e0249 */
[----:B--2---:R-:W-:-:S04]  /*29c0*/  LEA R10, P0, R4, R82, 0x2 ;  /* 0x00000052040a7211 */ /* 0x004fc800078010ff */
[----:B------:R-:W-:-:S05]  /*29d0*/  LEA.HI.X R11, R4, R83, R3, 0x2, P0 ;  /* 0x00000053040b7211 */ /* 0x000fca00000f1403 */
[----:B------:R-:W2:Y:S01]  /*29e0*/  @P1 LDG.E.LTC128B R18, desc[UR36][R10.64] ;  /* 0x000000240a121981 */ /* 0x000ea2000c1e1920 */
[----:B------:R-:W-:Y:S01]  /*29f0*/  IMAD.WIDE.U32 R4, R72, R80, R12 ;  /* 0x0000005048047225 */ /* 0x000fe200078e000c */
[----:B------:R-:W-:Y:S01]  /*2a00*/  SHF.L.U64.HI R21, R80, 0x3, R81 ;  /* 0x0000000350157819 */ /* 0x000fe20000010251 */
[----:B------:R-:W-:Y:S01]  /*2a10*/  BSSY B1, `(.L_x_40) ;  /* 0x0000017000017945 */ /* 0x000fe20003800000 */
[----:B------:R-:W-:Y:S01]  /*2a20*/  ISETP.GT.AND P3, PT, R0, 0x8, P3 ;  /* 0x000000080000780c */ /* 0x000fe20001f64270 */
[----:B------:R-:W-:Y:S01]  /*2a30*/  IMAD.SHL.U32 R20, R80, 0x8, RZ ;  /* 0x0000000850147824 */ /* 0x000fe200078e00ff */
[----:B------:R-:W-:-:S03]  /*2a40*/  IADD3 R14, P0, R62, R4, RZ ;  /* 0x000000043e0e7210 */ /* 0x000fc60007f1e0ff */
[----:B------:R-:W-:Y:S01]  /*2a50*/  IMAD.WIDE.U32 R20, R72, R80, R20 ;  /* 0x0000005048147225 */ /* 0x000fe200078e0014 */
[----:B------:R-:W-:Y:S02]  /*2a60*/  IADD3.X R15, R63, R73, R5, P0, !PT ;  /* 0x000000493f0f7210 */ /* 0x000fe400007fe405 */
[C---:B------:R-:W-:Y:S01]  /*2a70*/  LEA R6, P0, R74.reuse, UR4, 0x2 ;  /* 0x000000044a067c11 */ /* 0x040fe2000f8010ff */
[----:B------:R-:W-:Y:S02]  /*2a80*/  IMAD.IADD R73, R73, 0x1, R21 ;  /* 0x0000000149497824 */ /* 0x000fe400078e0215 */
[----:B------:R-:W-:Y:S01]  /*2a90*/  IMAD.WIDE.U32 R14, R19, R78, R14 ;  /* 0x0000004e130e7225 */ /* 0x000fe200078e000e */
[----:B------:R-:W-:-:S03]  /*2aa0*/  LEA.HI.X R7, R74, UR5, R7, 0x2, P0 ;  /* 0x000000054a077c11 */ /* 0x000fc600080f1407 */
[----:B------:R-:W-:Y:S01]  /*2ab0*/  IMAD.IADD R5, R75, 0x1, R15 ;  /* 0x000000014b057824 */ /* 0x000fe200078e020f */
[----:B------:R-:W-:-:S04]  /*2ac0*/  LEA R4, P0, R14, R82, 0x2 ;  /* 0x000000520e047211 */ /* 0x000fc800078010ff */
[----:B------:R-:W-:Y:S02]  /*2ad0*/  LEA.HI.X R5, R14, R83, R5, 0x2, P0 ;  /* 0x000000530e057211 */ /* 0x000fe400000f1405 */
[----:B------:R-:W-:-:S04]  /*2ae0*/  ISETP.GT.AND P0, PT, R22, 0x1, PT ;  /* 0x000000011600780c */ /* 0x000fc80003f04270 */
[----:B------:R-:W-:Y:S01]  /*2af0*/  ISETP.GT.AND P4, PT, R0, RZ, P0 ;  /* 0x000000ff0000720c */ /* 0x000fe20000784270 */
[----:B--2---:R-:W-:-:S04]  /*2b00*/  FMUL R3, R18, R59 ;  /* 0x0000003b12037220 */ /* 0x004fc80000400000 */
[----:B------:R-:W-:Y:S01]  /*2b10*/  FFMA R11, R24, R58, R3 ;  /* 0x0000003a180b7223 */ /* 0x000fe20000000003 */
[----:B------:R-:W-:-:S04]  /*2b20*/  IADD3 R3, P2, R8, R20, RZ ;  /* 0x0000001408037210 */ /* 0x000fc80007f5e0ff */
[----:B------:R0:W-:Y:S01]  /*2b30*/  @P1 STG.E desc[UR36][R6.64], R11 ;  /* 0x0000000b06001986 */ /* 0x0001e2000c101924 */
[----:B------:R-:W-:Y:S01]  /*2b40*/  LEA R14, P1, R3, R82, 0x2 ;  /* 0x00000052030e7211 */ /* 0x000fe200078210ff */
[----:B------:R-:W-:Y:S01]  /*2b50*/  IMAD.X R10, R73, 0x1, R9, P2 ;  /* 0x00000001490a7824 */ /* 0x000fe200010e0609 */
[----:B------:R-:W-:Y:S11]  /*2b60*/  @!P4 BRA `(.L_x_41) ;  /* 0x000000000004c947 */ /* 0x000ff60003800000 */
[----:B------:R1:W5:Y:S02]  /*2b70*/  LDG.E.LTC128B R18, desc[UR36][R4.64+0x4] ;  /* 0x0000042404127981 */ /* 0x000364000c1e1920 */
.L_x_41:
[----:B------:R-:W-:Y:S05]  /*2b80*/  BSYNC B1 ;  /* 0x0000000000017941 */ /* 0x000fea0003800000 */
.L_x_40:
[----:B-----5:R-:W-:Y:S01]  /*2b90*/  FMUL R8, R18, R59 ;  /* 0x0000003b12087220 */ /* 0x020fe20000400000 */
[----:B------:R-:W-:-:S03]  /*2ba0*/  LEA.HI.X R15, R3, R83, R10, 0x2, P1 ;  /* 0x00000053030f7211 */ /* 0x000fc600008f140a */
[----:B------:R-:W-:-:S05]  /*2bb0*/  FFMA R25, R25, R58, R8 ;  /* 0x0000003a19197223 */ /* 0x000fca0000000008 */
[----:B------:R2:W-:Y:S04]  /*2bc0*/  @P4 STG.E desc[UR36][R6.64+0x4], R25 ;  /* 0x0000041906004986 */ /* 0x0005e8000c101924 */
[----:B------:R-:W3:Y:S01]  /*2bd0*/  @P3 LDG.E.LTC128B R18, desc[UR36][R14.64] ;  /* 0x000000240e123981 */ /* 0x000ee2000c1e1920 */
[----:B------:R-:W-:Y:S01]  /*2be0*/  IADD3 R12, P1, P2, R62, R20, R12 ;  /* 0x000000143e0c7210 */ /* 0x000fe20007a3e00c */
[----:B------:R-:W-:Y:S01]  /*2bf0*/  BSSY B1, `(.L_x_42) ;  /* 0x0000010000017945 */ /* 0x000fe20003800000 */
[C---:B0-----:R-:W-:Y:S02]  /*2c00*/  SHF.L.U64.HI R11, R64.reuse, 0x2, R65 ;  /* 0x00000002400b7819 */ /* 0x041fe40000010241 */
[----:B------:R-:W-:Y:S02]  /*2c10*/  IADD3.X R13, R63, R73, R13, P1, P2 ;  /* 0x000000493f0d7210 */ /* 0x000fe40000fe440d */
[----:B------:R-:W-:-:S02]  /*2c20*/  LEA R10, P2, R64, R6, 0x2 ;  /* 0x00000006400a7211 */ /* 0x000fc400078410ff */
[----:B------:R-:W-:Y:S01]  /*2c30*/  ISETP.GT.AND P0, PT, R0, 0x8, P0 ;  /* 0x000000080000780c */ /* 0x000fe20000704270 */
[----:B------:R-:W-:Y:S01]  /*2c40*/  IMAD.WIDE.U32 R12, R19, R78, R12 ;  /* 0x0000004e130c7225 */ /* 0x000fe200078e000c */
[----:B------:R-:W-:-:S03]  /*2c50*/  ISETP.GT.AND P1, PT, R22, 0x8, PT ;  /* 0x000000081600780c */ /* 0x000fc60003f24270 */
[----:B------:R-:W-:Y:S01]  /*2c60*/  IMAD.X R11, R11, 0x1, R7, P2 ;  /* 0x000000010b0b7824 */ /* 0x000fe200010e0607 */
[----:B------:R-:W-:Y:S01]  /*2c70*/  LEA R8, P4, R12, R82, 0x2 ;  /* 0x000000520c087211 */ /* 0x000fe200078810ff */
[----:B------:R-:W-:-:S05]  /*2c80*/  IMAD.IADD R9, R75, 0x1, R13 ;  /* 0x000000014b097824 */ /* 0x000fca00078e020d */
[----:B------:R-:W-:Y:S01]  /*2c90*/  LEA.HI.X R9, R12, R83, R9, 0x2, P4 ;  /* 0x000000530c097211 */ /* 0x000fe200020f1409 */
[----:B---3--:R-:W-:-:S04]  /*2ca0*/  FMUL R3, R18, R59 ;  /* 0x0000003b12037220 */ /* 0x008fc80000400000 */
[----:B------:R-:W-:-:S05]  /*2cb0*/  FFMA R3, R26, R58, R3 ;  /* 0x0000003a1a037223 */ /* 0x000fca0000000003 */
[----:B------:R2:W-:Y:S01]  /*2cc0*/  @P3 STG.E desc[UR36][R10.64], R3 ;  /* 0x000000030a003986 */ /* 0x0005e2000c101924 */
[----:B------:R-:W-:Y:S05]  /*2cd0*/  @!P0 BRA `(.L_x_43) ;  /* 0x0000000000048947 */ /* 0x000fea0003800000 */
[----:B------:R0:W5:Y:S02]  /*2ce0*/  LDG.E.LTC128B R18, desc[UR36][R8.64+0x4] ;  /* 0x0000042408127981 */ /* 0x000164000c1e1920 */
.L_x_43:
[----:B------:R-:W-:Y:S05]  /*2cf0*/  BSYNC B1 ;  /* 0x0000000000017941 */ /* 0x000fea0003800000 */
.L_x_42:
[----:B-----5:R-:W-:Y:S01]  /*2d00*/  FMUL R12, R18, R59 ;  /* 0x0000003b120c7220 */ /* 0x020fe20000400000 */
[----:B------:R-:W-:Y:S01]  /*2d10*/  ISETP.GT.AND P3, PT, R0, RZ, P1 ;  /* 0x000000ff0000720c */ /* 0x000fe20000f64270 */
[----:B------:R-:W-:Y:S01]  /*2d20*/  BSSY B1, `(.L_x_44) ;  /* 0x0000006000017945 */ /* 0x000fe20003800000 */
[----:B------:R-:W-:Y:S01]  /*2d30*/  ISETP.GT.AND P2, PT, R22, 0x9, PT ;  /* 0x000000091600780c */ /* 0x000fe20003f44270 */
[----:B------:R-:W-:-:S05]  /*2d40*/  FFMA R27, R27, R58, R12 ;  /* 0x0000003a1b1b7223 */ /* 0x000fca000000000c */
[----:B------:R3:W-:Y:S05]  /*2d50*/  @P0 STG.E desc[UR36][R10.64+0x4], R27 ;  /* 0x0000041b0a000986 */ /* 0x0007ea000c101924 */
[----:B------:R-:W-:Y:S05]  /*2d60*/  @!P3 BRA `(.L_x_45) ;  /* 0x000000000004b947 */ /* 0x000fea0003800000 */
[----:B------:R4:W5:Y:S02]  /*2d70*/  LDG.E.LTC128B R18, desc[UR36][R4.64+0x20] ;  /* 0x0000202404127981 */ /* 0x000964000c1e1920 */
.L_x_45:
[----:B------:R-:W-:Y:S05]  /*2d80*/  BSYNC B1 ;  /* 0x0000000000017941 */ /* 0x000fea0003800000 */
.L_x_44:
[----:B--2--5:R-:W-:Y:S01]  /*2d90*/  FMUL R3, R18, R59 ;  /* 0x0000003b12037220 */ /* 0x024fe20000400000 */
[----:B------:R-:W-:Y:S01]  /*2da0*/  ISETP.GT.AND P0, PT, R0, RZ, P2 ;  /* 0x000000ff0000720c */ /* 0x000fe20001704270 */
[----:B------:R-:W-:Y:S02]  /*2db0*/  BSSY B1, `(.L_x_46) ;  /* 0x0000005000017945 */ /* 0x000fe40003800000 */
[----:B------:R-:W-:-:S05]  /*2dc0*/  FFMA R3, R28, R58, R3 ;  /* 0x0000003a1c037223 */ /* 0x000fca0000000003 */
[----:B------:R2:W-:Y:S05]  /*2dd0*/  @P3 STG.E desc[UR36][R6.64+0x20], R3 ;  /* 0x0000200306003986 */ /* 0x0005ea000c101924 */
[----:B------:R-:W-:Y:S05]  /*2de0*/  @!P0 BRA `(.L_x_47) ;  /* 0x0000000000048947 */ /* 0x000fea0003800000 */
[----:B------:R0:W5:Y:S02]  /*2df0*/  LDG.E.LTC128B R18, desc[UR36][R4.64+0x24] ;  /* 0x0000242404127981 */ /* 0x000164000c1e1920 */
.L_x_47:
[----:B------:R-:W-:Y:S05]  /*2e00*/  BSYNC B1 ;  /* 0x0000000000017941 */ /* 0x000fea0003800000 */
.L_x_46:
[----:B-----5:R-:W-:Y:S01]  /*2e10*/  FMUL R12, R18, R59 ;  /* 0x0000003b120c7220 */ /* 0x020fe20000400000 */
[----:B------:R-:W-:Y:S01]  /*2e20*/  ISETP.GT.AND P1, PT, R0, 0x8, P1 ;  /* 0x000000080000780c */ /* 0x000fe20000f24270 */
[----:B------:R-:W-:Y:S02]  /*2e30*/  BSSY B1, `(.L_x_48) ;  /* 0x0000005000017945 */ /* 0x000fe40003800000 */
[----:B------:R-:W-:-:S05]  /*2e40*/  FFMA R29, R29, R58, R12 ;  /* 0x0000003a1d1d7223 */ /* 0x000fca000000000c */
[----:B------:R0:W-:Y:S05]  /*2e50*/  @P0 STG.E desc[UR36][R6.64+0x24], R29 ;  /* 0x0000241d06000986 */ /* 0x0001ea000c101924 */
[----:B------:R-:W-:Y:S05]  /*2e60*/  @!P1 BRA `(.L_x_49) ;  /* 0x0000000000049947 */ /* 0x000fea0003800000 */
[----:B------:R0:W5:Y:S02]  /*2e70*/  LDG.E.LTC128B R18, desc[UR36][R8.64+0x20] ;  /* 0x0000202408127981 */ /* 0x000164000c1e1920 */
.L_x_49:
[----:B------:R-:W-:Y:S05]  /*2e80*/  BSYNC B1 ;  /* 0x0000000000017941 */ /* 0x000fea0003800000 */
.L_x_48:
[----:B--2--5:R-:W-:Y:S01]  /*2e90*/  FMUL R3, R18, R59 ;  /* 0x0000003b12037220 */ /* 0x024fe20000400000 */
[----:B------:R-:W-:Y:S01]  /*2ea0*/  ISETP.GT.AND P2, PT, R0, 0x8, P2 ;  /* 0x000000080000780c */ /* 0x000fe20001744270 */
[----:B------:R-:W-:Y:S01]  /*2eb0*/  BSSY B1, `(.L_x_50) ;  /* 0x0000006000017945 */ /* 0x000fe20003800000 */
[----:B------:R-:W-:Y:S01]  /*2ec0*/  ISETP.GT.AND P0, PT, R22, 0x10, PT ;  /* 0x000000101600780c */ /* 0x000fe20003f04270 */
[----:B------:R-:W-:-:S05]  /*2ed0*/  FFMA R3, R30, R58, R3 ;  /* 0x0000003a1e037223 */ /* 0x000fca0000000003 */
[----:B------:R2:W-:Y:S05]  /*2ee0*/  @P1 STG.E desc[UR36][R10.64+0x20], R3 ;  /* 0x000020030a001986 */ /* 0x0005ea000c101924 */
[----:B------:R-:W-:Y:S05]  /*2ef0*/  @!P2 BRA `(.L_x_51) ;  /* 0x000000000004a947 */ /* 0x000fea0003800000 */
[----:B------:R0:W5:Y:S02]  /*2f00*/  LDG.E.LTC128B R18, desc[UR36][R8.64+0x24] ;  /* 0x0000242408127981 */ /* 0x000164000c1e1920 */
.L_x_51:
[----:B------:R-:W-:Y:S05]  /*2f10*/  BSYNC B1 ;  /* 0x0000000000017941 */ /* 0x000fea0003800000 */
.L_x_50:
        /* <DEDUP_REMOVED lines=8> */
.L_x_53:
[----:B------:R-:W-:Y:S05]  /*2fa0*/  BSYNC B1 ;  /* 0x0000000000017941 */ /* 0x000fea0003800000 */
.L_x_52:
[----:B--2--5:R-:W-:Y:S01]  /*2fb0*/  FMUL R3, R18, R59 ;  /* 0x0000003b12037220 */ /* 0x024fe20000400000 */
[----:B------:R-:W-:Y:S01]  /*2fc0*/  ISETP.GT.AND P2, PT, R0, RZ, P1 ;  /* 0x000000ff0000720c */ /* 0x000fe20000f44270 */
[----:B------:R-:W-:Y:S02]  /*2fd0*/  BSSY B1, `(.L_x_54) ;  /* 0x0000005000017945 */ /* 0x000fe40003800000 */
[----:B------:R-:W-:-:S05]  /*2fe0*/  FFMA R3, R32, R58, R3 ;  /* 0x0000003a20037223 */ /* 0x000fca0000000003 */
[----:B------:R2:W-:Y:S05]  /*2ff0*/  @P3 STG.E desc[UR36][R6.64+0x40], R3 ;  /* 0x0000400306003986 */ /* 0x0005ea000c101924 */
[----:B------:R-:W-:Y:S05]  /*3000*/  @!P2 BRA `(.L_x_55) ;  /* 0x000000000004a947 */ /* 0x000fea0003800000 */
[----:B------:R0:W5:Y:S02]  /*3010*/  LDG.E.LTC128B R18, desc[UR36][R4.64+0x44] ;  /* 0x0000442404127981 */ /* 0x000164000c1e1920 */
.L_x_55:
[----:B------:R-:W-:Y:S05]  /*3020*/  BSYNC B1 ;  /* 0x0000000000017941 */ /* 0x000fea0003800000 */
.L_x_54:
[----:B-----5:R-:W-:Y:S01]  /*3030*/  FMUL R12, R18, R59 ;  /* 0x0000003b120c7220 */ /* 0x020fe20000400000 */
[----:B------:R-:W-:Y:S01]  /*3040*/  ISETP.GT.AND P0, PT, R0, 0x8, P0 ;  /* 0x000000080000780c */ /* 0x000fe20000704270 */
[----:B------:R-:W-:Y:S02]  /*3050*/  BSSY B1, `(.L_x_56) ;  /* 0x0000005000017945 */ /* 0x000fe40003800000 */
[----:B------:R-:W-:-:S05]  /*3060*/  FFMA R33, R33, R58, R12 ;  /* 0x0000003a21217223 */ /* 0x000fca000000000c */
[----:B------:R0:W-:Y:S05]  /*3070*/  @P2 STG.E desc[UR36][R6.64+0x44], R33 ;  /* 0x0000442106002986 */ /* 0x0001ea000c101924 */
[----:B------:R-:W-:Y:S05]  /*3080*/  @!P0 BRA `(.L_x_57) ;  /* 0x0000000000048947 */ /* 0x000fea0003800000 */
[----:B------:R0:W5:Y:S02]  /*3090*/  LDG.E.LTC128B R18, desc[UR36][R8.64+0x40] ;  /* 0x0000402408127981 */ /* 0x000164000c1e1920 */
.L_x_57:
[----:B------:R-:W-:Y:S05]  /*30a0*/  BSYNC B1 ;  /* 0x0000000000017941 */ /* 0x000fea0003800000 */
.L_x_56:
        /* <DEDUP_REMOVED lines=8> */
.L_x_59:
[----:B------:R-:W-:Y:S05]  /*3130*/  BSYNC B1 ;  /* 0x0000000000017941 */ /* 0x000fea0003800000 */
.L_x_58:
        /* <DEDUP_REMOVED lines=8> */
.L_x_61:
[----:B------:R-:W-:Y:S05]  /*31c0*/  BSYNC B1 ;  /* 0x0000000000017941 */ /* 0x000fea0003800000 */
.L_x_60:
[----:B--2--5:R-:W-:Y:S01]  /*31d0*/  FMUL R3, R18, R59 ;  /* 0x0000003b12037220 */ /* 0x024fe20000400000 */
[----:B------:R-:W-:Y:S01]  /*31e0*/  ISETP.GT.AND P1, PT, R0, RZ, P0 ;  /* 0x000000ff0000720c */ /* 0x000fe20000724270 */
[----:B------:R-:W-:Y:S02]  /*31f0*/  BSSY B1, `(.L_x_62) ;  /* 0x0000005000017945 */ /* 0x000fe40003800000 */
[----:B------:R-:W-:-:S05]  /*3200*/  FFMA R3, R36, R58, R3 ;  /* 0x0000003a24037223 */ /* 0x000fca0000000003 */
[----:B------:R2:W-:Y:S05]  /*3210*/  @P3 STG.E desc[UR36][R6.64+0x60], R3 ;  /* 0x0000600306003986 */ /* 0x0005ea000c101924 */
[----:B------:R-:W-:Y:S05]  /*3220*/  @!P1 BRA `(.L_x_63) ;  /* 0x0000000000049947 */ /* 0x000fea0003800000 */
[----:B------:R0:W5:Y:S02]  /*3230*/  LDG.E.LTC128B R18, desc[UR36][R4.64+0x64] ;  /* 0x0000642404127981 */ /* 0x000164000c1e1920 */
.L_x_63:
[----:B------:R-:W-:Y:S05]  /*3240*/  BSYNC B1 ;  /* 0x0000000000017941 */ /* 0x000fea0003800000 */
.L_x_62:
[----:B-----5:R-:W-:Y:S01]  /*3250*/  FMUL R12, R18, R59 ;  /* 0x0000003b120c7220 */ /* 0x020fe20000400000 */
[----:B------:R-:W-:Y:S01]  /*3260*/  ISETP.GT.AND P2, PT, R0, 0x8, P2 ;  /* 0x000000080000780c */ /* 0x000fe20001744270 */
[----:B------:R-:W-:Y:S02]  /*3270*/  BSSY B1, `(.L_x_64) ;  /* 0x0000005000017945 */ /* 0x000fe40003800000 */
[----:B------:R-:W-:-:S05]  /*3280*/  FFMA R37, R37, R58, R12 ;  /* 0x0000003a25257223 */ /* 0x000fca000000000c */
[----:B------:R0:W-:Y:S05]  /*3290*/  @P1 STG.E desc[UR36][R6.64+0x64], R37 ;  /* 0x0000642506001986 */ /* 0x0001ea000c101924 */
[----:B------:R-:W-:Y:S05]  /*32a0*/  @!P2 BRA `(.L_x_65) ;  /* 0x000000000004a947 */ /* 0x000fea0003800000 */
[----:B------:R0:W5:Y:S02]  /*32b0*/  LDG.E.LTC128B R18, desc[UR36][R8.64+0x60] ;  /* 0x0000602408127981 */ /* 0x000164000c1e1920 */
.L_x_65:
[----:B------:R-:W-:Y:S05]  /*32c0*/  BSYNC B1 ;  /* 0x0000000000017941 */ /* 0x000fea0003800000 */
.L_x_64:
        /* <DEDUP_REMOVED lines=8> */
.L_x_67:
[----:B------:R-:W-:Y:S05]  /*3350*/  BSYNC B1 ;  /* 0x0000000000017941 */ /* 0x000fea0003800000 */
.L_x_66:
        /* <DEDUP_REMOVED lines=8> */
.L_x_69:
[----:B------:R-:W-:Y:S05]  /*33e0*/  BSYNC B1 ;  /* 0x0000000000017941 */ /* 0x000fea0003800000 */
.L_x_68:
[----:B--2--5:R-:W-:Y:S01]  /*33f0*/  FMUL R3, R18, R59 ;  /* 0x0000003b12037220 */ /* 0x024fe20000400000 */
[----:B------:R-:W-:Y:S01]  /*3400*/  ISETP.GT.AND P0, PT, R0, RZ, P2 ;  /* 0x000000ff0000720c */ /* 0x000fe20001704270 */
[----:B------:R-:W-:Y:S02]  /*3410*/  BSSY B1, `(.L_x_70) ;  /* 0x0000005000017945 */ /* 0x000fe40003800000 */
[----:B------:R-:W-:-:S05]  /*3420*/  FFMA R3, R40, R58, R3 ;  /* 0x0000003a28037223 */ /* 0x000fca0000000003 */
[----:B------:R2:W-:Y:S05]  /*3430*/  @P3 STG.E desc[UR36][R6.64+0x80], R3 ;  /* 0x0000800306003986 */ /* 0x0005ea000c101924 */
[----:B------:R-:W-:Y:S05]  /*3440*/  @!P0 BRA `(.L_x_71) ;  /* 0x0000000000048947 */ /* 0x000fea0003800000 */
[----:B------:R0:W5:Y:S02]  /*3450*/  LDG.E.LTC128B R18, desc[UR36][R4.64+0x84] ;  /* 0x0000842404127981 */ /* 0x000164000c1e1920 */
.L_x_71:
[----:B------:R-:W-:Y:S05]  /*3460*/  BSYNC B1 ;  /* 0x0000000000017941 */ /* 0x000fea0003800000 */
.L_x_70:
[----:B-----5:R-:W-:Y:S01]  /*3470*/  FMUL R12, R18, R59 ;  /* 0x0000003b120c7220 */ /* 0x020fe20000400000 */
[----:B------:R-:W-:Y:S01]  /*3480*/  ISETP.GT.AND P1, PT, R0, 0x8, P1 ;  /* 0x000000080000780c */ /* 0x000fe20000f24270 */
[----:B------:R-:W-:Y:S02]  /*3490*/  BSSY B1, `(.L_x_72) ;  /* 0x0000005000017945 */ /* 0x000fe40003800000 */
[----:B------:R-:W-:-:S05]  /*34a0*/  FFMA R41, R41, R58, R12 ;  /* 0x0000003a29297223 */ /* 0x000fca000000000c */
[----:B------:R0:W-:Y:S05]  /*34b0*/  @P0 STG.E desc[UR36][R6.64+0x84], R41 ;  /* 0x0000842906000986 */ /* 0x0001ea000c101924 */
[----:B------:R-:W-:Y:S05]  /*34c0*/  @!P1 BRA `(.L_x_73) ;  /* 0x0000000000049947 */ /* 0x000fea0003800000 */
[----:B------:R0:W5:Y:S02]  /*34d0*/  LDG.E.LTC128B R18, desc[UR36][R8.64+0x80] ;  /* 0x0000802408127981 */ /* 0x000164000c1e1920 */
.L_x_73:
[----:B------:R-:W-:Y:S05]  /*34e0*/  BSYNC B1 ;  /* 0x0000000000017941 */ /* 0x000fea0003800000 */
.L_x_72:
        /* <DEDUP_REMOVED lines=8> */
.L_x_75:
[----:B------:R-:W-:Y:S05]  /*3570*/  BSYNC B1 ;  /* 0x0000000000017941 */ /* 0x000fea0003800000 */
.L_x_74:
        /* <DEDUP_REMOVED lines=8> */
.L_x_77:
[----:B------:R-:W-:Y:S05]  /*3600*/  BSYNC B1 ;  /* 0x0000000000017941 */ /* 0x000fea0003800000 */
.L_x_76:
[----:B--2--5:R-:W-:Y:S01]  /*3610*/  FMUL R3, R18, R59 ;  /* 0x0000003b12037220 */ /* 0x024fe20000400000 */
[----:B------:R-:W-:Y:S01]  /*3620*/  ISETP.GT.AND P2, PT, R0, RZ, P1 ;  /* 0x000000ff0000720c */ /* 0x000fe20000f44270 */
[----:B------:R-:W-:Y:S02]  /*3630*/  BSSY B1, `(.L_x_78) ;  /* 0x0000005000017945 */ /* 0x000fe40003800000 */
[----:B------:R-:W-:-:S05]  /*3640*/  FFMA R3, R44, R58, R3 ;  /* 0x0000003a2c037223 */ /* 0x000fca0000000003 */
[----:B------:R2:W-:Y:S05]  /*3650*/  @P3 STG.E desc[UR36][R6.64+0xa0], R3 ;  /* 0x0000a00306003986 */ /* 0x0005ea000c101924 */
[----:B------:R-:W-:Y:S05]  /*3660*/  @!P2 BRA `(.L_x_79) ;  /* 0x000000000004a947 */ /* 0x000fea0003800000 */
[----:B------:R0:W5:Y:S02]  /*3670*/  LDG.E.LTC128B R18, desc[UR36][R4.64+0xa4] ;  /* 0x0000a42404127981 */ /* 0x000164000c1e1920 */
.L_x_79:
[----:B------:R-:W-:Y:S05]  /*3680*/  BSYNC B1 ;  /* 0x0000000000017941 */ /* 0x000fea0003800000 */
.L_x_78:
[----:B-----5:R-:W-:Y:S01]  /*3690*/  FMUL R12, R18, R59 ;  /* 0x0000003b120c7220 */ /* 0x020fe20000400000 */
[----:B------:R-:W-:Y:S01]  /*36a0*/  ISETP.GT.AND P0, PT, R0, 0x8, P0 ;  /* 0x000000080000780c */ /* 0x000fe20000704270 */
[----:B------:R-:W-:Y:S02]  /*36b0*/  BSSY B1, `(.L_x_80) ;  /* 0x0000005000017945 */ /* 0x000fe40003800000 */
[----:B------:R-:W-:-:S05]  /*36c0*/  FFMA R45, R45, R58, R12 ;  /* 0x0000003a2d2d7223 */ /* 0x000fca000000000c */
[----:B------:R0:W-:Y:S05]  /*36d0*/  @P2 STG.E desc[UR36][R6.64+0xa4], R45 ;  /* 0x0000a42d06002986 */ /* 0x0001ea000c101924 */
[----:B------:R-:W-:Y:S05]  /*36e0*/  @!P0 BRA `(.L_x_81) ;  /* 0x0000000000048947 */ /* 0x000fea0003800000 */
[----:B------:R0:W5:Y:S02]  /*36f0*/  LDG.E.LTC128B R18, desc[UR36][R8.64+0xa0] ;  /* 0x0000a02408127981 */ /* 0x000164000c1e1920 */
.L_x_81:
[----:B------:R-:W-:Y:S05]  /*3700*/  BSYNC B1 ;  /* 0x0000000000017941 */ /* 0x000fea0003800000 */
.L_x_80:
        /* <DEDUP_REMOVED lines=8> */
.L_x_83:
[----:B------:R-:W-:Y:S05]  /*3790*/  BSYNC B1 ;  /* 0x0000000000017941 */ /* 0x000fea0003800000 */
.L_x_82:
        /* <DEDUP_REMOVED lines=8> */
.L_x_85:
[----:B------:R-:W-:Y:S05]  /*3820*/  BSYNC B1 ;  /* 0x0000000000017941 */ /* 0x000fea0003800000 */
.L_x_84:
[----:B--2--5:R-:W-:Y:S01]  /*3830*/  FMUL R3, R18, R59 ;  /* 0x0000003b12037220 */ /* 0x024fe20000400000 */
[----:B------:R-:W-:Y:S01]  /*3840*/  ISETP.GT.AND P1, PT, R0, RZ, P0 ;  /* 0x000000ff0000720c */ /* 0x000fe20000724270 */
[----:B------:R-:W-:Y:S02]  /*3850*/  BSSY B1, `(.L_x_86) ;  /* 0x0000005000017945 */ /* 0x000fe40003800000 */
[----:B------:R-:W-:-:S05]  /*3860*/  FFMA R3, R48, R58, R3 ;  /* 0x0000003a30037223 */ /* 0x000fca0000000003 */
[----:B------:R2:W-:Y:S05]  /*3870*/  @P3 STG.E desc[UR36][R6.64+0xc0], R3 ;  /* 0x0000c00306003986 */ /* 0x0005ea000c101924 */
[----:B------:R-:W-:Y:S05]  /*3880*/  @!P1 BRA `(.L_x_87) ;  /* 0x0000000000049947 */ /* 0x000fea0003800000 */
[----:B------:R0:W5:Y:S02]  /*3890*/  LDG.E.LTC128B R18, desc[UR36][R4.64+0xc4] ;  /* 0x0000c42404127981 */ /* 0x000164000c1e1920 */
.L_x_87:
[----:B------:R-:W-:Y:S05]  /*38a0*/  BSYNC B1 ;  /* 0x0000000000017941 */ /* 0x000fea0003800000 */
.L_x_86:
[----:B-----5:R-:W-:Y:S01]  /*38b0*/  FMUL R12, R18, R59 ;  /* 0x0000003b120c7220 */ /* 0x020fe20000400000 */
[----:B------:R-:W-:Y:S01]  /*38c0*/  ISETP.GT.AND P2, PT, R0, 0x8, P2 ;  /* 0x000000080000780c */ /* 0x000fe20001744270 */
[----:B------:R-:W-:Y:S02]  /*38d0*/  BSSY B1, `(.L_x_88) ;  /* 0x0000005000017945 */ /* 0x000fe40003800000 */
[----:B------:R-:W-:-:S05]  /*38e0*/  FFMA R49, R49, R58, R12 ;  /* 0x0000003a31317223 */ /* 0x000fca000000000c */
[----:B------:R0:W-:Y:S05]  /*38f0*/  @P1 STG.E desc[UR36][R6.64+0xc4], R49 ;  /* 0x0000c43106001986 */ /* 0x0001ea000c101924 */
[----:B------:R-:W-:Y:S05]  /*3900*/  @!P2 BRA `(.L_x_89) ;  /* 0x000000000004a947 */ /* 0x000fea0003800000 */
[----:B------:R0:W5:Y:S02]  /*3910*/  LDG.E.LTC128B R18, desc[UR36][R8.64+0xc0] ;  /* 0x0000c02408127981 */ /* 0x000164000c1e1920 */
.L_x_89:
[----:B------:R-:W-:Y:S05]  /*3920*/  BSYNC B1 ;  /* 0x0000000000017941 */ /* 0x000fea0003800000 */
.L_x_88:
        /* <DEDUP_REMOVED lines=8> */
.L_x_91:
[----:B------:R-:W-:Y:S05]  /*39b0*/  BSYNC B1 ;  /* 0x0000000000017941 */ /* 0x000fea0003800000 */
.L_x_90:
        /* <DEDUP_REMOVED lines=8> */
.L_x_93:
[----:B------:R-:W-:Y:S05]  /*3a40*/  BSYNC B1 ;  /* 0x0000000000017941 */ /* 0x000fea0003800000 */
.L_x_92:
[----:B--2--5:R-:W-:Y:S01]  /*3a50*/  FMUL R3, R18, R59 ;  /* 0x0000003b12037220 */ /* 0x024fe20000400000 */
[----:B------:R-:W-:Y:S01]  /*3a60*/  ISETP.GT.AND P0, PT, R0, RZ, P2 ;  /* 0x000000ff0000720c */ /* 0x000fe20001704270 */
[----:B------:R-:W-:Y:S02]  /*3a70*/  BSSY B1, `(.L_x_94) ;  /* 0x0000005000017945 */ /* 0x000fe40003800000 */
[----:B------:R-:W-:-:S05]  /*3a80*/  FFMA R3, R52, R58, R3 ;  /* 0x0000003a34037223 */ /* 0x000fca0000000003 */
[----:B------:R2:W-:Y:S05]  /*3a90*/  @P3 STG.E desc[UR36][R6.64+0xe0], R3 ;  /* 0x0000e00306003986 */ /* 0x0005ea000c101924 */
[----:B------:R-:W-:Y:S05]  /*3aa0*/  @!P0 BRA `(.L_x_95) ;  /* 0x0000000000048947 */ /* 0x000fea0003800000 */
[----:B------:R0:W5:Y:S02]  /*3ab0*/  LDG.E.LTC128B R18, desc[UR36][R4.64+0xe4] ;  /* 0x0000e42404127981 */ /* 0x000164000c1e1920 */
.L_x_95:
[----:B------:R-:W-:Y:S05]  /*3ac0*/  BSYNC B1 ;  /* 0x0000000000017941 */ /* 0x000fea0003800000 */
.L_x_94:
[----:B01--45:R-:W-:Y:S01]  /*3ad0*/  FMUL R4, R18, R59 ;  /* 0x0000003b12047220 */ /* 0x033fe20000400000 */
[----:B------:R-:W-:Y:S01]  /*3ae0*/  ISETP.GT.AND P1, PT, R0, 0x8, P1 ;  /* 0x000000080000780c */ /* 0x000fe20000f24270 */
[----:B------:R-:W-:Y:S02]  /*3af0*/  BSSY B1, `(.L_x_96) ;  /* 0x0000005000017945 */ /* 0x000fe40003800000 */
[----:B------:R-:W-:-:S05]  /*3b00*/  FFMA R53, R53, R58, R4 ;  /* 0x0000003a35357223 */ /* 0x000fca0000000004 */
[----:B------:R0:W-:Y:S05]  /*3b10*/  @P0 STG.E desc[UR36][R6.64+0xe4], R53 ;  /* 0x0000e43506000986 */ /* 0x0001ea000c101924 */
[----:B------:R-:W-:Y:S05]  /*3b20*/  @!P1 BRA `(.L_x_97) ;  /* 0x0000000000049947 */ /* 0x000fea0003800000 */
[----:B------:R1:W5:Y:S02]  /*3b30*/  LDG.E.LTC128B R18, desc[UR36][R8.64+0xe0] ;  /* 0x0000e02408127981 */ /* 0x000364000c1e1920 */
.L_x_97:
[----:B------:R-:W-:Y:S05]  /*3b40*/  BSYNC B1 ;  /* 0x0000000000017941 */ /* 0x000fea0003800000 */
.L_x_96:
[----:B--2--5:R-:W-:Y:S01]  /*3b50*/  FMUL R3, R18, R59 ;  /* 0x0000003b12037220 */ /* 0x024fe20000400000 */
[----:B------:R-:W-:Y:S01]  /*3b60*/  @P1 IMAD.MOV.U32 R4, RZ, RZ, R10 ;  /* 0x000000ffff041224 */ /* 0x000fe200078e000a */
[----:B------:R-:W-:Y:S01]  /*3b70*/  ISETP.GT.AND P2, PT, R0, 0x8, P2 ;  /* 0x000000080000780c */ /* 0x000fe20001744270 */
[----:B------:R-:W-:Y:S02]  /*3b80*/  @P1 IMAD.MOV.U32 R5, RZ, RZ, R11 ;  /* 0x000000ffff051224 */ /* 0x000fe400078e000b */
[----:B------:R-:W-:Y:S01]  /*3b90*/  FFMA R3, R54, R58, R3 ;  /* 0x0000003a36037223 */ /* 0x000fe20000000003 */
[----:B------:R-:W-:Y:S04]  /*3ba0*/  BSSY B1, `(.L_x_98) ;  /* 0x0000004000017945 */ /* 0x000fe80003800000 */
[----:B------:R2:W-:Y:S05]  /*3bb0*/  @P1 STG.E desc[UR36][R4.64+0xe0], R3 ;  /* 0x0000e00304001986 */ /* 0x0005ea000c101924 */
[----:B------:R-:W-:Y:S05]  /*3bc0*/  @!P2 BRA `(.L_x_99) ;  /* 0x000000000004a947 */ /* 0x000fea0003800000 */
[----:B------:R4:W5:Y:S02]  /*3bd0*/  LDG.E.LTC128B R18, desc[UR36][R8.64+0xe4] ;  /* 0x0000e42408127981 */ /* 0x000964000c1e1920 */
.L_x_99:
[----:B------:R-:W-:Y:S05]  /*3be0*/  BSYNC B1 ;  /* 0x0000000000017941 */ /* 0x000fea0003800000 */
.L_x_98:
[----:B-----5:R-:W-:-:S04]  /*3bf0*/  FMUL R18, R18, R59 ;  /* 0x0000003b12127220 */ /* 0x020fc80000400000 */
[----:B------:R-:W-:Y:S01]  /*3c00*/  FFMA R55, R55, R58, R18 ;  /* 0x0000003a37377223 */ /* 0x000fe20000000012 */
[----:B------:R-:W-:Y:S06]  /*3c10*/  @!P2 BRA `(.L_x_100) ;  /* 0x0000000400e0a947 */ /* 0x000fec0003800000 */
[----:B------:R0:W-:Y:S01]  /*3c20*/  STG.E desc[UR36][R10.64+0xe4], R55 ;  /* 0x0000e4370a007986 */ /* 0x0001e2000c101924 */
[----:B------:R-:W-:Y:S05]  /*3c30*/  BRA `(.L_x_100) ;  /* 0x0000000400d87947 */ /* 0x000fea0003800000 */
.L_x_39:
[----:B------:R-:W-:Y:S01]  /*3c40*/  ISETP.GT.AND P0, PT, R22, 0x1, PT ;  /* 0x000000011600780c */ /* 0x000fe20003f04270 */
[----:B------:R-:W-:Y:S01]  /*3c50*/  ULDC.64 UR4, c[0x0][0x5c0] ;  /* 0x0001700000047ab9 */ /* 0x000fe20000000a00 */
[-C--:B------:R-:W-:Y:S01]  /*3c60*/  FMUL R3, R24, R58.reuse ;  /* 0x0000003a18037220 */ /* 0x080fe20000400000 */
[----:B------:R-:W-:Y:S01]  /*3c70*/  LEA R4, P4, R74, UR4, 0x2 ;  /* 0x000000044a047c11 */ /* 0x000fe2000f8810ff */
[-C--:B------:R-:W-:Y:S01]  /*3c80*/  FMUL R25, R25, R58.reuse ;  /* 0x0000003a19197220 */ /* 0x080fe20000400000 */
[----:B------:R-:W-:Y:S01]  /*3c90*/  ISETP.GT.AND P2, PT, R0, RZ, P0 ;  /* 0x000000ff0000720c */ /* 0x000fe20000744270 */
[-C--:B------:R-:W-:Y:S01]  /*3ca0*/  FMUL R27, R27, R58.reuse ;  /* 0x0000003a1b1b7220 */ /* 0x080fe20000400000 */
[----:B------:R-:W-:Y:S01]  /*3cb0*/  LEA.HI.X R5, R74, UR5, R7, 0x2, P4 ;  /* 0x000000054a057c11 */ /* 0x000fe2000a0f1407 */
[-C--:B------:R-:W-:Y:S01]  /*3cc0*/  FMUL R9, R28, R58.reuse ;  /* 0x0000003a1c097220 */ /* 0x080fe20000400000 */
[C---:B------:R-:W-:Y:S01]  /*3cd0*/  ISETP.GT.AND P3, PT, R0.reuse, 0x8, P3 ;  /* 0x000000080000780c */ /* 0x040fe20001f64270 */
[-C--:B------:R-:W-:Y:S01]  /*3ce0*/  FMUL R29, R29, R58.reuse ;  /* 0x0000003a1d1d7220 */ /* 0x080fe20000400000 */
[----:B------:R-:W-:Y:S01]  /*3cf0*/  ISETP.GT.AND P0, PT, R0, 0x8, P0 ;  /* 0x000000080000780c */ /* 0x000fe20000704270 */
[----:B------:R0:W-:Y:S01]  /*3d00*/  @P1 STG.E desc[UR36][R4.64], R3 ;  /* 0x0000000304001986 */ /* 0x0001e2000c101924 */
[----:B------:R-:W-:Y:S01]  /*3d10*/  ISETP.GT.AND P5, PT, R22, 0x8, PT ;  /* 0x000000081600780c */ /* 0x000fe20003fa4270 */
[-C--:B------:R-:W-:Y:S01]  /*3d20*/  FMUL R31, R31, R58.reuse ;  /* 0x0000003a1f1f7220 */ /* 0x080fe20000400000 */
[C---:B------:R-:W-:Y:S01]  /*3d30*/  SHF.L.U64.HI R7, R64.reuse, 0x2, R65 ;  /* 0x0000000240077819 */ /* 0x040fe20000010241 */
[----:B------:R-:W-:Y:S01]  /*3d40*/  FMUL R33, R33, R58 ;  /* 0x0000003a21217220 */ /* 0x000fe20000400000 */
[----:B------:R-:W-:Y:S01]  /*3d50*/  LEA R6, P1, R64, R4, 0x2 ;  /* 0x0000000440067211 */ /* 0x000fe200078210ff */
[----:B------:R-:W-:Y:S01]  /*3d60*/  @P2 STG.E desc[UR36][R4.64+0x4], R25 ;  /* 0x0000041904002986 */ /* 0x000fe2000c101924 */
[----:B------:R-:W-:Y:S01]  /*3d70*/  ISETP.GT.AND P4, PT, R22, 0x9, PT ;  /* 0x000000091600780c */ /* 0x000fe20003f84270 */
[-C--:B------:R-:W-:Y:S01]  /*3d80*/  FMUL R35, R35, R58.reuse ;  /* 0x0000003a23237220 */ /* 0x080fe20000400000 */
[C---:B------:R-:W-:Y:S01]  /*3d90*/  ISETP.GT.AND P2, PT, R0.reuse, RZ, P5 ;  /* 0x000000ff0000720c */ /* 0x040fe20002f44270 */
[----:B------:R-:W-:Y:S01]  /*3da0*/  IMAD.X R7, R7, 0x1, R5, P1 ;  /* 0x0000000107077824 */ /* 0x000fe200008e0605 */
[----:B------:R-:W-:Y:S01]  /*3db0*/  ISETP.GT.AND P1, PT, R0, RZ, P4 ;  /* 0x000000ff0000720c */ /* 0x000fe20002724270 */
[-C--:B0-----:R-:W-:Y:S01]  /*3dc0*/  FMUL R3, R26, R58.reuse ;  /* 0x0000003a1a037220 */ /* 0x081fe20000400000 */
[----:B------:R-:W-:Y:S01]  /*3dd0*/  ISETP.GT.AND P4, PT, R0, 0x8, P4 ;  /* 0x000000080000780c */ /* 0x000fe20002784270 */
[-C--:B------:R-:W-:Y:S01]  /*3de0*/  FMUL R37, R37, R58.reuse ;  /* 0x0000003a25257220 */ /* 0x080fe20000400000 */
[-C--:B------:R-:W-:Y:S01]  /*3df0*/  FMUL R39, R39, R58.reuse ;  /* 0x0000003a27277220 */ /* 0x080fe20000400000 */
[-C--:B------:R-:W-:Y:S01]  /*3e00*/  FMUL R41, R41, R58.reuse ;  /* 0x0000003a29297220 */ /* 0x080fe20000400000 */
[----:B------:R0:W-:Y:S01]  /*3e10*/  @P3 STG.E desc[UR36][R6.64], R3 ;  /* 0x0000000306003986 */ /* 0x0001e2000c101924 */
[----:B------:R-:W-:Y:S01]  /*3e20*/  ISETP.GT.AND P3, PT, R22, 0x11, PT ;  /* 0x000000111600780c */ /* 0x000fe20003f64270 */
[-C--:B------:R-:W-:Y:S01]  /*3e30*/  FMUL R43, R43, R58.reuse ;  /* 0x0000003a2b2b7220 */ /* 0x080fe20000400000 */
[-C--:B------:R-:W-:Y:S01]  /*3e40*/  FMUL R45, R45, R58.reuse ;  /* 0x0000003a2d2d7220 */ /* 0x080fe20000400000 */
[----:B------:R-:W-:Y:S01]  /*3e50*/  @P0 STG.E desc[UR36][R6.64+0x4], R27 ;  /* 0x0000041b06000986 */ /* 0x000fe2000c101924 */
[----:B------:R-:W-:Y:S01]  /*3e60*/  ISETP.GT.AND P0, PT, R0, 0x8, P5 ;  /* 0x000000080000780c */ /* 0x000fe20002f04270 */
[-C--:B------:R-:W-:Y:S01]  /*3e70*/  FMUL R47, R47, R58.reuse ;  /* 0x0000003a2f2f7220 */ /* 0x080fe20000400000 */
[----:B------:R-:W-:Y:S01]  /*3e80*/  ISETP.GT.AND P5, PT, R22, 0x10, PT ;  /* 0x000000101600780c */ /* 0x000fe20003fa4270 */
[----:B------:R1:W-:Y:S01]  /*3e90*/  @P2 STG.E desc[UR36][R4.64+0x20], R9 ;  /* 0x0000200904002986 */ /* 0x0003e2000c101924 */
[-C--:B------:R-:W-:Y:S01]  /*3ea0*/  FMUL R49, R49, R58.reuse ;  /* 0x0000003a31317220 */ /* 0x080fe20000400000 */
[-C--:B------:R-:W-:Y:S01]  /*3eb0*/  FMUL R51, R51, R58.reuse ;  /* 0x0000003a33337220 */ /* 0x080fe20000400000 */
[----:B------:R-:W-:Y:S01]  /*3ec0*/  ISETP.GT.AND P2, PT, R0, RZ, P5 ;  /* 0x000000ff0000720c */ /* 0x000fe20002f44270 */
[----:B------:R-:W-:Y:S01]  /*3ed0*/  @P1 STG.E desc[UR36][R4.64+0x24], R29 ;  /* 0x0000241d04001986 */ /* 0x000fe2000c101924 */
[-C--:B0-----:R-:W-:Y:S01]  /*3ee0*/  FMUL R3, R30, R58.reuse ;  /* 0x0000003a1e037220 */ /* 0x081fe20000400000 */
[C---:B------:R-:W-:Y:S01]  /*3ef0*/  ISETP.GT.AND P1, PT, R0.reuse, RZ, P3 ;  /* 0x000000ff0000720c */ /* 0x040fe20001f24270 */
[-C--:B------:R-:W-:Y:S01]  /*3f00*/  FMUL R53, R53, R58.reuse ;  /* 0x0000003a35357220 */ /* 0x080fe20000400000 */
[----:B------:R-:W-:Y:S01]  /*3f10*/  ISETP.GT.AND P3, PT, R0, 0x8, P3 ;  /* 0x000000080000780c */ /* 0x000fe20001f64270 */
[-C--:B------:R-:W-:Y:S01]  /*3f20*/  FMUL R11, R54, R58.reuse ;  /* 0x0000003a360b7220 */ /* 0x080fe20000400000 */
[----:B------:R0:W-:Y:S01]  /*3f30*/  @P0 STG.E desc[UR36][R6.64+0x20], R3 ;  /* 0x0000200306000986 */ /* 0x0001e2000c101924 */
[----:B------:R-:W-:Y:S01]  /*3f40*/  ISETP.GT.AND P0, PT, R0, 0x8, P5 ;  /* 0x000000080000780c */ /* 0x000fe20002f04270 */
[-C--:B-1----:R-:W-:Y:S01]  /*3f50*/  FMUL R9, R32, R58.reuse ;  /* 0x0000003a20097220 */ /* 0x082fe20000400000 */
[C---:B------:R-:W-:Y:S01]  /*3f60*/  ISETP.GT.AND P5, PT, R22.reuse, 0x18, PT ;  /* 0x000000181600780c */ /* 0x040fe20003fa4270 */
[----:B------:R-:W-:Y:S01]  /*3f70*/  @P4 STG.E desc[UR36][R6.64+0x24], R31 ;  /* 0x0000241f06004986 */ /* 0x000fe2000c101924 */
[----:B------:R-:W-:Y:S01]  /*3f80*/  ISETP.GT.AND P4, PT, R22, 0x19, PT ;  /* 0x000000191600780c */ /* 0x000fe20003f84270 */
[----:B------:R-:W-:-:S02]  /*3f90*/  FMUL R55, R55, R58 ;  /* 0x0000003a37377220 */ /* 0x000fc40000400000 */
[----:B------:R1:W-:Y:S01]  /*3fa0*/  @P2 STG.E desc[UR36][R4.64+0x40], R9 ;  /* 0x0000400904002986 */ /* 0x0003e2000c101924 */
[----:B------:R-:W-:-:S03]  /*3fb0*/  ISETP.GT.AND P2, PT, R0, RZ, P5 ;  /* 0x000000ff0000720c */ /* 0x000fc60002f44270 */
[----:B------:R-:W-:Y:S01]  /*3fc0*/  @P1 STG.E desc[UR36][R4.64+0x44], R33 ;  /* 0x0000442104001986 */ /* 0x000fe2000c101924 */
[----:B------:R-:W-:Y:S01]  /*3fd0*/  ISETP.GT.AND P1, PT, R0, RZ, P4 ;  /* 0x000000ff0000720c */ /* 0x000fe20002724270 */
[----:B0-----:R-:W-:Y:S01]  /*3fe0*/  FMUL R3, R34, R58 ;  /* 0x0000003a22037220 */ /* 0x001fe20000400000 */
[----:B------:R-:W-:-:S04]  /*3ff0*/  ISETP.GT.AND P4, PT, R0, 0x8, P4 ;  /* 0x000000080000780c */ /* 0x000fc80002784270 */
[----:B------:R0:W-:Y:S01]  /*4000*/  @P0 STG.E desc[UR36][R6.64+0x40], R3 ;  /* 0x0000400306000986 */ /* 0x0001e2000c101924 */
[----:B-1----:R-:W-:Y:S01]  /*4010*/  FMUL R9, R36, R58 ;  /* 0x0000003a24097220 */ /* 0x002fe20000400000 */
[----:B------:R-:W-:Y:S02]  /*4020*/  ISETP.GT.AND P0, PT, R0, 0x8, P5 ;  /* 0x000000080000780c */ /* 0x000fe40002f04270 */
[----:B------:R-:W-:Y:S01]  /*4030*/  @P3 STG.E desc[UR36][R6.64+0x44], R35 ;  /* 0x0000442306003986 */ /* 0x000fe2000c101924 */
[----:B------:R-:W-:-:S03]  /*4040*/  ISETP.GT.AND P5, PT, R22, 0x20, PT ;  /* 0x000000201600780c */ /* 0x000fc60003fa4270 */
[----:B------:R1:W-:Y:S01]  /*4050*/  @P2 STG.E desc[UR36][R4.64+0x60], R9 ;  /* 0x0000600904002986 */ /* 0x0003e2000c101924 */
[----:B------:R-:W-:Y:S02]  /*4060*/  ISETP.GT.AND P2, PT, R22, 0x21, PT ;  /* 0x000000211600780c */ /* 0x000fe40003f44270 */
[C---:B------:R-:W-:Y:S01]  /*4070*/  ISETP.GT.AND P3, PT, R0.reuse, RZ, P5 ;  /* 0x000000ff0000720c */ /* 0x040fe20002f64270 */
[----:B------:R-:W-:Y:S01]  /*4080*/  @P1 STG.E desc[UR36][R4.64+0x64], R37 ;  /* 0x0000642504001986 */ /* 0x000fe2000c101924 */
[----:B------:R-:W-:Y:S01]  /*4090*/  ISETP.GT.AND P1, PT, R0, RZ, P2 ;  /* 0x000000ff0000720c */ /* 0x000fe20001724270 */
[----:B0-----:R-:W-:Y:S01]  /*40a0*/  FMUL R3, R38, R58 ;  /* 0x0000003a26037220 */ /* 0x001fe20000400000 */
[----:B------:R-:W-:-:S04]  /*40b0*/  ISETP.GT.AND P2, PT, R0, 0x8, P2 ;  /* 0x000000080000780c */ /* 0x000fc80001744270 */
[----:B------:R0:W-:Y:S01]  /*40c0*/  @P0 STG.E desc[UR36][R6.64+0x60], R3 ;  /* 0x0000600306000986 */ /* 0x0001e2000c101924 */
[----:B-1----:R-:W-:Y:S01]  /*40d0*/  FMUL R9, R40, R58 ;  /* 0x0000003a28097220 */ /* 0x002fe20000400000 */
[----:B------:R-:W-:Y:S02]  /*40e0*/  ISETP.GT.AND P0, PT, R0, 0x8, P5 ;  /* 0x000000080000780c */ /* 0x000fe40002f04270 */
[----:B------:R-:W-:Y:S04]  /*40f0*/  @P4 STG.E desc[UR36][R6.64+0x64], R39 ;  /* 0x0000642706004986 */ /* 0x000fe8000c101924 */
[----:B------:R1:W-:Y:S01]  /*4100*/  @P3 STG.E desc[UR36][R4.64+0x80], R9 ;  /* 0x0000800904003986 */ /* 0x0003e2000c101924 */
[----:B------:R-:W-:-:S03]  /*4110*/  ISETP.GT.AND P3, PT, R22, 0x28, PT ;  /* 0x000000281600780c */ /* 0x000fc60003f64270 */
[----:B------:R-:W-:Y:S01]  /*4120*/  @P1 STG.E desc[UR36][R4.64+0x84], R41 ;  /* 0x0000842904001986 */ /* 0x000fe2000c101924 */
[----:B------:R-:W-:Y:S01]  /*4130*/  ISETP.GT.AND P1, PT, R22, 0x29, PT ;  /* 0x000000291600780c */ /* 0x000fe20003f24270 */
[-C--:B0-----:R-:W-:Y:S01]  /*4140*/  FMUL R3, R42, R58.reuse ;  /* 0x0000003a2a037220 */ /* 0x081fe20000400000 */
[C---:B------:R-:W-:Y:S02]  /*4150*/  ISETP.GT.AND P5, PT, R0.reuse, RZ, P3 ;  /* 0x000000ff0000720c */ /* 0x040fe40001fa4270 */
[----:B------:R-:W-:Y:S02]  /*4160*/  ISETP.GT.AND P4, PT, R0, RZ, P1 ;  /* 0x000000ff0000720c */ /* 0x000fe40000f84270 */
[----:B------:R0:W-:Y:S01]  /*4170*/  @P0 STG.E desc[UR36][R6.64+0x80], R3 ;  /* 0x0000800306000986 */ /* 0x0001e2000c101924 */
[----:B-1----:R-:W-:Y:S01]  /*4180*/  FMUL R9, R44, R58 ;  /* 0x0000003a2c097220 */ /* 0x002fe20000400000 */
[----:B------:R-:W-:Y:S02]  /*4190*/  ISETP.GT.AND P3, PT, R0, 0x8, P3 ;  /* 0x000000080000780c */ /* 0x000fe40001f64270 */
[----:B------:R-:W-:Y:S01]  /*41a0*/  @P2 STG.E desc[UR36][R6.64+0x84], R43 ;  /* 0x0000842b06002986 */ /* 0x000fe2000c101924 */
[----:B------:R-:W-:-:S02]  /*41b0*/  ISETP.GT.AND P0, PT, R22, 0x30, PT ;  /* 0x000000301600780c */ /* 0x000fc40003f04270 */
[----:B------:R-:W-:Y:S02]  /*41c0*/  ISETP.GT.AND P1, PT, R0, 0x8, P1 ;  /* 0x000000080000780c */ /* 0x000fe40000f24270 */
[----:B------:R-:W-:Y:S01]  /*41d0*/  ISETP.GT.AND P2, PT, R22, 0x31, PT ;  /* 0x000000311600780c */ /* 0x000fe20003f44270 */
[----:B------:R1:W-:Y:S01]  /*41e0*/  @P5 STG.E desc[UR36][R4.64+0xa0], R9 ;  /* 0x0000a00904005986 */ /* 0x0003e2000c101924 */
[----:B------:R-:W-:Y:S01]  /*41f0*/  ISETP.GT.AND P5, PT, R0, RZ, P0 ;  /* 0x000000ff0000720c */ /* 0x000fe200007a4270 */
[-C--:B0-----:R-:W-:Y:S01]  /*4200*/  FMUL R3, R46, R58.reuse ;  /* 0x0000003a2e037220 */ /* 0x081fe20000400000 */
[C---:B------:R-:W-:Y:S01]  /*4210*/  ISETP.GT.AND P0, PT, R0.reuse, 0x8, P0 ;  /* 0x000000080000780c */ /* 0x040fe20000704270 */
[----:B------:R-:W-:Y:S01]  /*4220*/  @P4 STG.E desc[UR36][R4.64+0xa4], R45 ;  /* 0x0000a42d04004986 */ /* 0x000fe2000c101924 */
[C---:B------:R-:W-:Y:S02]  /*4230*/  ISETP.GT.AND P4, PT, R0.reuse, RZ, P2 ;  /* 0x000000ff0000720c */ /* 0x040fe40001784270 */
[----:B------:R-:W-:Y:S01]  /*4240*/  ISETP.GT.AND P2, PT, R0, 0x8, P2 ;  /* 0x000000080000780c */ /* 0x000fe20001744270 */
[----:B------:R0:W-:Y:S01]  /*4250*/  @P3 STG.E desc[UR36][R6.64+0xa0], R3 ;  /* 0x0000a00306003986 */ /* 0x0001e2000c101924 */
[----:B------:R-:W-:Y:S01]  /*4260*/  ISETP.GT.AND P3, PT, R22, 0x39, PT ;  /* 0x000000391600780c */ /* 0x000fe20003f64270 */
[----:B-1----:R-:W-:-:S02]  /*4270*/  FMUL R9, R48, R58 ;  /* 0x0000003a30097220 */ /* 0x002fc40000400000 */
[----:B------:R-:W-:Y:S01]  /*4280*/  @P1 STG.E desc[UR36][R6.64+0xa4], R47 ;  /* 0x0000a42f06001986 */ /* 0x000fe2000c101924 */
[----:B------:R-:W-:-:S03]  /*4290*/  ISETP.GT.AND P1, PT, R22, 0x38, PT ;  /* 0x000000381600780c */ /* 0x000fc60003f24270 */
[----:B------:R1:W-:Y:S01]  /*42a0*/  @P5 STG.E desc[UR36][R4.64+0xc0], R9 ;  /* 0x0000c00904005986 */ /* 0x0003e2000c101924 */
[----:B------:R-:W-:Y:S01]  /*42b0*/  ISETP.GT.AND P5, PT, R0, RZ, P3 ;  /* 0x000000ff0000720c */ /* 0x000fe20001fa4270 */
[-C--:B0-----:R-:W-:Y:S02]  /*42c0*/  FMUL R3, R50, R58.reuse ;  /* 0x0000003a32037220 */ /* 0x081fe40000400000 */
[----:B------:R-:W-:Y:S01]  /*42d0*/  @P4 STG.E desc[UR36][R4.64+0xc4], R49 ;  /* 0x0000c43104004986 */ /* 0x000fe2000c101924 */
[C---:B------:R-:W-:Y:S02]  /*42e0*/  ISETP.GT.AND P4, PT, R0.reuse, RZ, P1 ;  /* 0x000000ff0000720c */ /* 0x040fe40000f84270 */
[C---:B------:R-:W-:Y:S01]  /*42f0*/  ISETP.GT.AND P1, PT, R0.reuse, 0x8, P1 ;  /* 0x000000080000780c */ /* 0x040fe20000f24270 */
[----:B------:R-:W-:Y:S01]  /*4300*/  @P0 STG.E desc[UR36][R6.64+0xc0], R3 ;  /* 0x0000c00306000986 */ /* 0x000fe2000c101924 */
[----:B------:R-:W-:Y:S01]  /*4310*/  ISETP.GT.AND P3, PT, R0, 0x8, P3 ;  /* 0x000000080000780c */ /* 0x000fe20001f64270 */
[----:B-1----:R-:W-:-:S02]  /*4320*/  FMUL R9, R52, R58 ;  /* 0x0000003a34097220 */ /* 0x002fc40000400000 */
[----:B------:R-:W-:Y:S06]  /*4330*/  @P2 STG.E desc[UR36][R6.64+0xc4], R51 ;  /* 0x0000c43306002986 */ /* 0x000fec000c101924 */
[----:B------:R-:W-:Y:S04]  /*4340*/  @P4 STG.E desc[UR36][R4.64+0xe0], R9 ;  /* 0x0000e00904004986 */ /* 0x000fe8000c101924 */
[----:B------:R0:W-:Y:S02]  /*4350*/  @P5 STG.E desc[UR36][R4.64+0xe4], R53 ;  /* 0x0000e43504005986 */ /* 0x0001e4000c101924 */
[----:B0-----:R-:W-:-:S02]  /*4360*/  @P1 IMAD.MOV.U32 R4, RZ, RZ, R6 ;  /* 0x000000ffff041224 */ /* 0x001fc400078e0006 */
[----:B------:R-:W-:-:S05]  /*4370*/  @P1 IMAD.MOV.U32 R5, RZ, RZ, R7 ;  /* 0x000000ffff051224 */ /* 0x000fca00078e0007 */
[----:B------:R0:W-:Y:S04]  /*4380*/  @P1 STG.E desc[UR36][R4.64+0xe0], R11 ;  /* 0x0000e00b04001986 */ /* 0x0001e8000c101924 */
[----:B------:R0:W-:Y:S02]  /*4390*/  @P3 STG.E desc[UR36][R6.64+0xe4], R55 ;  /* 0x0000e43706003986 */ /* 0x0001e4000c101924 */
.L_x_100:
[----:B------:R-:W-:Y:S05]  /*43a0*/  BSYNC B0 ;  /* 0x0000000000007941 */ /* 0x000fea0003800000 */
.L_x_38:
[----:B0-2---:R-:W2:Y:S01]  /*43b0*/  LDL.64 R4, [R1] ;  /* 0x0000000001047983 */ /* 0x005ea20000100a00 */
[----:B------:R-:W-:Y:S01]  /*43c0*/  ULDC.64 UR4, c[0x0][0x650] ;  /* 0x0001940000047ab9 */ /* 0x000fe20000000a00 */
[----:B------:R-:W-:Y:S02]  /*43d0*/  IMAD.U32 R0, RZ, RZ, UR44 ;  /* 0x0000002cff007e24 */ /* 0x000fe4000f8e00ff */
[----:B------:R-:W-:Y:S02]  /*43e0*/  IMAD.MOV.U32 R22, RZ, RZ, -0x1 ;  /* 0xffffffffff167424 */ /* 0x000fe400078e00ff */
[----:B------:R0:W-:Y:S01]  /*43f0*/  SYNCS.ARRIVE.TRANS64.A1T0 RZ, [R0+UR48], RZ ;  /* 0x000000ff00ff79a7 */ /* 0x0001e20008100030 */
[----:B------:R-:W-:Y:S02]  /*4400*/  IMAD.MOV.U32 R18, RZ, RZ, -0x1 ;  /* 0xffffffffff127424 */ /* 0x000fe400078e00ff */
[----:B------:R-:W-:Y:S01]  /*4410*/  IMAD.MOV.U32 R19, RZ, RZ, -0x1 ;  /* 0xffffffffff137424 */ /* 0x000fe200078e00ff */
[----:B0-----:R-:W-:-:S02]  /*4420*/  PRMT R0, RZ, 0x7610, R0 ;  /* 0x00007610ff007816 */ /* 0x001fc40000000000 */
[----:B--2---:R-:W-:-:S05]  /*4430*/  LEA R16, P0, R4, R16, 0x1 ;  /* 0x0000001004107211 */ /* 0x004fca00078008ff */
[----:B------:R-:W-:Y:S01]  /*4440*/  IMAD.X R17, R68, 0x1, R17, P0 ;  /* 0x0000000144117824 */ /* 0x000fe200000e0611 */
[----:B------:R-:W-:-:S04]  /*4450*/  ISETP.GE.U32.AND P0, PT, R16, UR4, PT ;  /* 0x0000000410007c0c */ /* 0x000fc8000bf06070 */
[----:B------:R-:W-:-:S13]  /*4460*/  ISETP.GE.U32.AND.EX P0, PT, R17, UR5, PT, P0 ;  /* 0x0000000511007c0c */ /* 0x000fda000bf06100 */
[----:B------:R-:W-:Y:S05]  /*4470*/  @P0 BRA `(.L_x_101) ;  /* 0x00000004004c0947 */ /* 0x000fea0003800000 */
[----:B---3--:R-:W0:Y:S01]  /*4480*/  LDC.64 R10, c[0x0][0x628] ;  /* 0x00018a00ff0a7b82 */ /* 0x008e220000000a00 */
[----:B------:R-:W2:Y:S01]  /*4490*/  S2R R12, SR_CTAID.X ;  /* 0x00000000000c7919 */ /* 0x000ea20000002500 */
[----:B-1--4-:R-:W-:Y:S02]  /*44a0*/  IMAD.MOV.U32 R8, RZ, RZ, R16 ;  /* 0x000000ffff087224 */ /* 0x012fe400078e0010 */
[----:B------:R-:W-:Y:S01]  /*44b0*/  IMAD.MOV.U32 R9, RZ, RZ, R17 ;  /* 0x000000ffff097224 */ /* 0x000fe200078e0011 */
[----:B------:R-:W1:Y:S03]  /*44c0*/  S2R R18, SR_CTAID.Y ;  /* 0x0000000000127919 */ /* 0x000e660000002600 */
[----:B------:R-:W3:Y:S08]  /*44d0*/  LDC R0, c[0x0][0x630] ;  /* 0x00018c00ff007b82 */ /* 0x000ef00000000800 */
[----:B------:R-:W4:Y:S01]  /*44e0*/  LDC.64 R14, c[0x0][0x620] ;  /* 0x00018800ff0e7b82 */ /* 0x000f220000000a00 */
[----:B0-----:R-:W-:-:S04]  /*44f0*/  ISETP.NE.U32.AND P0, PT, R10, RZ, PT ;  /* 0x000000ff0a00720c */ /* 0x001fc80003f05070 */
[----:B------:R-:W-:-:S13]  /*4500*/  ISETP.NE.AND.EX P0, PT, R11, RZ, PT, P0 ;  /* 0x000000ff0b00720c */ /* 0x000fda0003f05300 */
[----:B-1234-:R-:W-:Y:S05]  /*4510*/  @!P0 BRA `(.L_x_102) ;  /* 0x0000000000288947 */ /* 0x01efea0003800000 */
[----:B------:R-:W0:Y:S02]  /*4520*/  LDC R3, c[0x0][0x634] ;  /* 0x00018d00ff037b82 */ /* 0x000e240000000800 */
[----:B0-----:R-:W-:-:S05]  /*4530*/  IADD3 R3, P0, R16, R3, RZ ;  /* 0x0000000310037210 */ /* 0x001fca0007f1e0ff */
        /* <DEDUP_REMOVED lines=8> */
.L_x_102:
[-CC-:B------:R-:W-:Y:S01]  /*45c0*/  SHF.R.U64 R19, R8, R0.reuse, R9.reuse ;  /* 0x0000000008137219 */ /* 0x180fe20000001209 */
[----:B------:R-:W0:Y:S01]  /*45d0*/  LDC.64 R24, c[0x0][0x640] ;  /* 0x00019000ff187b82 */ /* 0x000e220000000a00 */
[----:B------:R-:W-:Y:S01]  /*45e0*/  SHF.R.U32.HI R0, RZ, R0, R9 ;  /* 0x00000000ff007219 */ /* 0x000fe20000011609 */
[----:B------:R-:W-:Y:S01]  /*45f0*/  ULDC UR4, c[0x0][0x150] ;  /* 0x0000540000047ab9 */ /* 0x000fe20000000800 */
[----:B------:R-:W-:Y:S02]  /*4600*/  IADD3 R3, P0, RZ, -R19, RZ ;  /* 0x80000013ff037210 */ /* 0x000fe40007f1e0ff */
[----:B------:R-:W-:-:S03]  /*4610*/  I2FP.F32.U32 R7, R12 ;  /* 0x0000000c00077245 */ /* 0x000fc60000201000 */
[----:B------:R-:W1:Y:S01]  /*4620*/  LDC R6, c[0x0][0x618] ;  /* 0x00018600ff067b82 */ /* 0x000e620000000800 */
[----:B------:R-:W-:Y:S02]  /*4630*/  IMAD.X R5, RZ, RZ, ~R0, P0 ;  /* 0x000000ffff057224 */ /* 0x000fe400000e0e00 */
[----:B------:R-:W-:Y:S01]  /*4640*/  FMUL R7, R7, UR4 ;  /* 0x0000000407077c20 */ /* 0x000fe20008400000 */
[----:B------:R-:W-:Y:S01]  /*4650*/  ULDC UR4, c[0x0][0x154] ;  /* 0x0000550000047ab9 */ /* 0x000fe20000000800 */
[-C--:B------:R-:W-:Y:S02]  /*4660*/  IMAD R0, R5, R14.reuse, RZ ;  /* 0x0000000e05007224 */ /* 0x080fe400078e02ff */
[C---:B------:R-:W-:Y:S01]  /*4670*/  IMAD.WIDE.U32 R4, R3.reuse, R14, R16 ;  /* 0x0000000e03047225 */ /* 0x040fe200078e0010 */
[----:B------:R-:W2:Y:S01]  /*4680*/  LDC R8, c[0x0][0x608] ;  /* 0x00018200ff087b82 */ /* 0x000ea20000000800 */
[----:B------:R-:W3:Y:S02]  /*4690*/  F2I.U32.TRUNC.NTZ R7, R7 ;  /* 0x0000000700077305 */ /* 0x000ee4000020f000 */
[----:B------:R-:W-:Y:S01]  /*46a0*/  IMAD R3, R3, R15, R0 ;  /* 0x0000000f03037224 */ /* 0x000fe200078e0200 */
[----:B------:R-:W-:-:S03]  /*46b0*/  I2FP.F32.U32 R0, R18 ;  /* 0x0000001200007245 */ /* 0x000fc60000201000 */
[----:B------:R-:W-:Y:S01]  /*46c0*/  IMAD.IADD R3, R5, 0x1, R3 ;  /* 0x0000000105037824 */ /* 0x000fe200078e0203 */
[----:B------:R-:W4:Y:S01]  /*46d0*/  LDC R11, c[0x0][0x658] ;  /* 0x00019600ff0b7b82 */ /* 0x000f220000000800 */
[----:B0-----:R-:W-:-:S04]  /*46e0*/  ISETP.NE.U32.AND P0, PT, R24, RZ, PT ;  /* 0x000000ff1800720c */ /* 0x001fc80003f05070 */
[----:B------:R-:W-:-:S03]  /*46f0*/  ISETP.NE.AND.EX P0, PT, R25, RZ, PT, P0 ;  /* 0x000000ff1900720c */ /* 0x000fc60003f05300 */
[----:B------:R-:W0:Y:S01]  /*4700*/  LDC R9, c[0x0][0x144] ;  /* 0x00005100ff097b82 */ /* 0x000e220000000800 */
[-C--:B-1----:R-:W-:Y:S01]  /*4710*/  SHF.R.U64 R10, R4, R6.reuse, R3 ;  /* 0x00000006040a7219 */ /* 0x082fe20000001203 */
[----:B---3--:R-:W-:Y:S01]  /*4720*/  IMAD.MOV R7, RZ, RZ, -R7 ;  /* 0x000000ffff077224 */ /* 0x008fe200078e0a07 */
[----:B------:R-:W-:Y:S01]  /*4730*/  SHF.R.U32.HI R3, RZ, R6, R3 ;  /* 0x00000006ff037219 */ /* 0x000fe20000011603 */
[----:B------:R-:W-:-:S04]  /*4740*/  FMUL R6, R0, UR4 ;  /* 0x0000000400067c20 */ /* 0x000fc80008400000 */
[----:B------:R-:W1:Y:S01]  /*4750*/  LDC R21, c[0x0][0x148] ;  /* 0x00005200ff157b82 */ /* 0x000e620000000800 */
[----:B------:R3:W0:Y:S01]  /*4760*/  F2I.U32.TRUNC.NTZ R14, R6 ;  /* 0x00000006000e7305 */ /* 0x000622000020f000 */
[-CC-:B--2---:R-:W-:Y:S02]  /*4770*/  SHF.R.U64 R13, R10, R8.reuse, R3.reuse ;  /* 0x000000080a0d7219 */ /* 0x184fe40000001203 */
[----:B------:R-:W-:-:S04]  /*4780*/  SHF.R.U32.HI R0, RZ, R8, R3 ;  /* 0x00000008ff007219 */ /* 0x000fc80000011603 */
[----:B------:R-:W2:Y:S01]  /*4790*/  LDC R20, c[0x0][0x648] ;  /* 0x00019200ff147b82 */ /* 0x000ea20000000800 */
[-CC-:B----4-:R-:W-:Y:S02]  /*47a0*/  SHF.R.U64 R15, R13, R11.reuse, R0.reuse ;  /* 0x0000000b0d0f7219 */ /* 0x190fe40000001200 */
[----:B------:R-:W-:-:S03]  /*47b0*/  SHF.R.U32.HI R5, RZ, R11, R0 ;  /* 0x0000000bff057219 */ /* 0x000fc60000011600 */
[----:B------:R-:W-:Y:S02]  /*47c0*/  IMAD.MOV.U32 R4, RZ, RZ, R15 ;  /* 0x000000ffff047224 */ /* 0x000fe400078e000f */
[----:B------:R-:W4:Y:S01]  /*47d0*/  LDC R26, c[0x0][0x638] ;  /* 0x00018e00ff1a7b82 */ /* 0x000f220000000800 */
[----:B0-----:R-:W-:-:S07]  /*47e0*/  IMAD R22, R9, R7, R12 ;  /* 0x0000000709167224 */ /* 0x001fce00078e020c */
[----:B------:R-:W0:Y:S08]  /*47f0*/  LDC R27, c[0x0][0x610] ;  /* 0x00018400ff1b7b82 */ /* 0x000e300000000800 */
[----:B------:R-:W0:Y:S01]  /*4800*/  LDC R28, c[0x0][0x600] ;  /* 0x00018000ff1c7b82 */ /* 0x000e220000000800 */
[----:B-123--:R-:W-:Y:S05]  /*4810*/  @!P0 BRA `(.L_x_103) ;  /* 0x0000000000288947 */ /* 0x00efea0003800000 */
[----:B------:R-:W1:Y:S02]  /*4820*/  LDC R0, c[0x0][0x64c] ;  /* 0x00019300ff007b82 */ /* 0x000e640000000800 */
[----:B-1----:R-:W-:-:S05]  /*4830*/  IADD3 R3, P0, R15, R0, RZ ;  /* 0x000000000f037210 */ /* 0x002fca0007f1e0ff */
        /* <DEDUP_REMOVED lines=8> */
.L_x_103:
[----:B------:R-:W-:Y:S01]  /*48c0*/  ISETP.NE.AND P0, PT, R2, 0x1, PT ;  /* 0x000000010200780c */ /* 0x000fe20003f05270 */
[----:B------:R-:W-:Y:S01]  /*48d0*/  IMAD.MOV R14, RZ, RZ, -R14 ;  /* 0x000000ffff0e7224 */ /* 0x000fe200078e0a0e */
[----:B------:R-:W-:Y:S02]  /*48e0*/  SHF.R.U64 R0, R4, R20, R5 ;  /* 0x0000001404007219 */ /* 0x000fe40000001205 */
[----:B------:R-:W-:Y:S02]  /*48f0*/  LOP3.LUT R3, R13, R70, RZ, 0xc0, !PT ;  /* 0x000000460d037212 */ /* 0x000fe400078ec0ff */
[----:B------:R-:W-:Y:S01]  /*4900*/  LOP3.LUT R5, R10, R69, RZ, 0xc0, !PT ;  /* 0x000000450a057212 */ /* 0x000fe200078ec0ff */
[----:B------:R-:W-:Y:S02]  /*4910*/  IMAD.MOV R4, RZ, RZ, -R0 ;  /* 0x000000ffff047224 */ /* 0x000fe400078e0a00 */
[----:B------:R-:W-:Y:S02]  /*4920*/  IMAD R3, R66, R0, R3 ;  /* 0x0000000042037224 */ /* 0x000fe400078e0203 */
[----:B----4-:R-:W-:-:S02]  /*4930*/  IMAD R0, R4, R26, R15 ;  /* 0x0000001a04007224 */ /* 0x010fc400078e020f */
[----:B------:R-:W-:Y:S02]  /*4940*/  @P0 IMAD R22, R21, R14, R18 ;  /* 0x0000000e15160224 */ /* 0x000fe400078e0212 */
[----:B------:R-:W-:Y:S02]  /*4950*/  IMAD.MOV.U32 R4, RZ, RZ, 0x1 ;  /* 0x00000001ff047424 */ /* 0x000fe400078e00ff */
[----:B0-----:R-:W-:Y:S02]  /*4960*/  IMAD R22, R3, R27, R22 ;  /* 0x0000001b03167224 */ /* 0x001fe400078e0216 */
[----:B------:R-:W-:Y:S01]  /*4970*/  IMAD R3, R0, R28, R5 ;  /* 0x0000001c00037224 */ /* 0x000fe200078e0205 */
[----:B------:R-:W-:-:S04]  /*4980*/  PRMT R0, R4, 0x7610, R0 ;  /* 0x0000761004007816 */ /* 0x000fc80000000000 */
[----:B------:R-:W-:Y:S02]  /*4990*/  SEL R18, R3, R22, !P0 ;  /* 0x0000001603127207 */ /* 0x000fe40004000000 */
[----:B------:R-:W-:-:S07]  /*49a0*/  SEL R22, R22, R3, !P0 ;  /* 0x0000000316167207 */ /* 0x000fce0004000000 */
.L_x_101:
[----:B------:R-:W-:Y:S01]  /*49b0*/  UIMAD.WIDE.U32 UR4, UR38, 0x24924925, URZ ;  /* 0x24924925260478a5 */ /* 0x000fe2000f8e003f */
[----:B------:R-:W-:Y:S02]  /*49c0*/  LOP3.LUT P0, RZ, R0, 0xff, RZ, 0xc0, !PT ;  /* 0x000000ff00ff7812 */ /* 0x000fe4000780c0ff */
[----:B------:R-:W-:Y:S01]  /*49d0*/  LOP3.LUT R77, R77, 0x1, RZ, 0x3c, !PT ;  /* 0x000000014d4d7812 */ /* 0x000fe200078e3cff */
[----:B------:R-:W-:-:S04]  /*49e0*/  UIADD3 UR4, UR38, -UR5, URZ ;  /* 0x8000000526047290 */ /* 0x000fc8000fffe03f */
[----:B------:R-:W-:-:S04]  /*49f0*/  ULEA.HI UR4, UR4, UR5, URZ, 0x1f ;  /* 0x0000000504047291 */ /* 0x000fc8000f8ff83f */
[----:B------:R-:W-:-:S04]  /*4a00*/  USHF.R.U32.HI UR4, URZ, 0x2, UR4 ;  /* 0x000000023f047899 */ /* 0x000fc80008011604 */
[----:B------:R-:W-:Y:S01]  /*4a10*/  UIMAD UR38, UR4, -0x7, UR38 ;  /* 0xfffffff9042678a4 */ /* 0x000fe2000f8e0226 */
[----:B------:R-:W-:Y:S11]  /*4a20*/  @P0 BRA `(.L_x_104) ;  /* 0xffffffcc009c0947 */ /* 0x000ff6000383ffff */
[----:B------:R-:W-:Y:S05]  /*4a30*/  EXIT ;  /* 0x000000000000794d */ /* 0x000fea0003800000 */
.L_x_17:
[----:B------:R-:W-:-:S08]  /*4a40*/  ISETP.NE.AND P0, PT, R9, RZ, PT ;  /* 0x000000ff0900720c */ /* 0x000fd00003f05270 */
[----:B0-----:R-:W0:-:S00]  /*4a50*/  USETMAXREG.DEALLOC.CTAPOOL 0x28 ;  /* 0x00000028000079c8 */ /* 0x001e0000080e0500 */
[----:B------:R-:W-:Y:S05]  /*4a60*/  @P0 EXIT ;  /* 0x000000000000094d */ /* 0x000fea0003800000 */
[----:B0-----:R-:W-:Y:S01]  /*4a70*/  LOP3.LUT P0, RZ, R3, 0xff, RZ, 0xc0, !PT ;  /* 0x000000ff03ff7812 */ /* 0x001fe2000780c0ff */
[----:B------:R-:W-:Y:S02]  /*4a80*/  IMAD.MOV.U32 R3, RZ, RZ, 0x1 ;  /* 0x00000001ff037424 */ /* 0x000fe400078e00ff */
[----:B------:R-:W-:-:S10]  /*4a90*/  IMAD.MOV.U32 R8, RZ, RZ, RZ ;  /* 0x000000ffff087224 */ /* 0x000fd400078e00ff */
[----:B------:R-:W-:Y:S05]  /*4aa0*/  @!P0 BRA `(.L_x_105) ;  /* 0x0000000c00648947 */ /* 0x000fea0003800000 */
[----:B------:R-:W0:Y:S01]  /*4ab0*/  S2R R12, SR_CgaCtaId ;  /* 0x00000000000c7919 */ /* 0x000e220000008800 */
[----:B------:R-:W-:Y:S01]  /*4ac0*/  LOP3.LUT P0, RZ, R4, 0x1f, RZ, 0xc0, !PT ;  /* 0x0000001f04ff7812 */ /* 0x000fe2000780c0ff */
[----:B------:R-:W-:Y:S01]  /*4ad0*/  ULDC UR5, c[0x0][0x658] ;  /* 0x0001960000057ab9 */ /* 0x000fe20000000800 */
[----:B------:R-:W-:Y:S01]  /*4ae0*/  UMOV UR6, 0xffffffff ;  /* 0xffffffff00067882 */ /* 0x000fe20000000000 */
[----:B------:R-:W-:Y:S01]  /*4af0*/  BSSY B0, `(.L_x_105) ;  /* 0x00000d4000007945 */ /* 0x000fe20003800000 */
[----:B------:R-:W-:Y:S01]  /*4b00*/  USHF.L.U32 UR6, UR6, UR5, URZ ;  /* 0x0000000506067299 */ /* 0x000fe2000800063f */
[C---:B------:R-:W-:Y:S01]  /*4b10*/  ISETP.NE.AND P2, PT, R5.reuse, RZ, PT ;  /* 0x000000ff0500720c */ /* 0x040fe20003f45270 */
[----:B------:R-:W-:Y:S01]  /*4b20*/  IMAD.MOV.U32 R10, RZ, RZ, 0x1 ;  /* 0x00000001ff0a7424 */ /* 0x000fe200078e00ff */
[----:B------:R-:W-:Y:S01]  /*4b30*/  ISETP.NE.OR P0, PT, R5, RZ, !P0 ;  /* 0x000000ff0500720c */ /* 0x000fe20004705670 */
[----:B------:R-:W-:Y:S01]  /*4b40*/  IMAD.MOV.U32 R3, RZ, RZ, 0x1 ;  /* 0x00000001ff037424 */ /* 0x000fe200078e00ff */
[----:B------:R-:W-:Y:S01]  /*4b50*/  LOP3.LUT R9, R23, 0x2, RZ, 0xfc, !PT ;  /* 0x0000000217097812 */ /* 0x000fe200078efcff */
[----:B------:R-:W-:Y:S01]  /*4b60*/  IMAD.MOV.U32 R8, RZ, RZ, RZ ;  /* 0x000000ffff087224 */ /* 0x000fe200078e00ff */
[----:B------:R-:W-:Y:S01]  /*4b70*/  ULDC UR4, c[0x0][0x600] ;  /* 0x0001800000047ab9 */ /* 0x000fe20000000800 */
[----:B------:R-:W-:Y:S01]  /*4b80*/  UMOV UR7, 0x1 ;  /* 0x0000000100077882 */ /* 0x000fe20000000000 */
[----:B------:R-:W-:-:S02]  /*4b90*/  UIADD3 UR21, UR40, 0x1, URZ ;  /* 0x0000000128157890 */ /* 0x000fc4000fffe03f */
[----:B------:R-:W-:Y:S02]  /*4ba0*/  UIADD3 UR4, UR4, -0x1, URZ ;  /* 0xffffffff04047890 */ /* 0x000fe4000fffe03f */
[----:B------:R-:W-:Y:S02]  /*4bb0*/  USHF.L.U32 UR5, UR7, UR5, URZ ;  /* 0x0000000507057299 */ /* 0x000fe4000800063f */
[----:B------:R-:W-:Y:S01]  /*4bc0*/  ULOP3.LUT UR13, URZ, UR6, URZ, 0x33, !UPT ;  /* 0x000000063f0d7292 */ /* 0x000fe2000f8e333f */
[----:B------:R-:W-:Y:S01]  /*4bd0*/  ULDC.64 UR22, c[0x0][0x198] ;  /* 0x0000660000167ab9 */ /* 0x000fe20000000a00 */
[C---:B0-----:R-:W-:Y:S02]  /*4be0*/  IMAD.SHL.U32 R11, R12.reuse, 0x10, RZ ;  /* 0x000000100c0b7824 */ /* 0x041fe400078e00ff */
[----:B------:R-:W-:-:S03]  /*4bf0*/  IMAD.SHL.U32 R12, R12, 0x200, RZ ;  /* 0x000002000c0c7824 */ /* 0x000fc600078e00ff */
[----:B------:R-:W-:Y:S02]  /*4c00*/  LOP3.LUT R11, R11, 0x30, RZ, 0xc0, !PT ;  /* 0x000000300b0b7812 */ /* 0x000fe400078ec0ff */
[----:B------:R-:W-:-:S07]  /*4c10*/  LOP3.LUT R12, R12, 0x600, RZ, 0xc0, !PT ;  /* 0x000006000c0c7812 */ /* 0x000fce00078ec0ff */
.L_x_117:
[----:B------:R-:W-:-:S03]  /*4c20*/  UMOV UR6, 0xffffffff ;  /* 0xffffffff00067882 */ /* 0x000fc60000000000 */
[----:B------:R-:W-:Y:S05]  /*4c30*/  BRA.DIV UR6, `(.L_x_106) ;  /* 0x0000001206887947 */ /* 0x000fea000b800000 */
[----:B------:R-:W-:-:S13]  /*4c40*/  ELECT P6, URZ, PT ;  /* 0x00000000003f782f */ /* 0x000fda00038c0000 */
.L_x_133:
[----:B------:R-:W0:Y:S01]  /*4c50*/  LDC R4, c[0x0][0x28c] ;  /* 0x0000a300ff047b82 */ /* 0x000e220000000800 */
[----:B------:R-:W-:Y:S01]  /*4c60*/  BSSY B1, `(.L_x_107) ;  /* 0x0000045000017945 */ /* 0x000fe20003800000 */
[----:B0-----:R-:W-:-:S13]  /*4c70*/  ISETP.LT.OR P6, PT, R4, 0x1, !P6 ;  /* 0x000000010400780c */ /* 0x001fda00077c1670 */
[----:B------:R-:W-:Y:S05]  /*4c80*/  @P6 BRA `(.L_x_108) ;  /* 0x0000000400086947 */ /* 0x000fea0003800000 */
[----:B------:R-:W-:Y:S02]  /*4c90*/  IMAD R18, R18, 0x40, R11 ;  /* 0x0000004012127824 */ /* 0x000fe400078e020b */
[----:B------:R-:W-:Y:S02]  /*4ca0*/  IMAD.SHL.U32 R22, R22, 0x40, RZ ;  /* 0x0000004016167824 */ /* 0x000fe400078e00ff */
[----:B------:R-:W-:Y:S02]  /*4cb0*/  IMAD.MOV.U32 R15, RZ, RZ, RZ ;  /* 0x000000ffff0f7224 */ /* 0x000fe400078e00ff */
[----:B------:R-:W-:Y:S02]  /*4cc0*/  IMAD.U32 R20, RZ, RZ, UR21 ;  /* 0x00000015ff147e24 */ /* 0x000fe4000f8e00ff */
[----:B------:R-:W-:Y:S02]  /*4cd0*/  IMAD.MOV.U32 R4, RZ, RZ, R3 ;  /* 0x000000ffff047224 */ /* 0x000fe400078e0003 */
[----:B------:R-:W-:-:S07]  /*4ce0*/  IMAD.MOV.U32 R5, RZ, RZ, R8 ;  /* 0x000000ffff057224 */ /* 0x000fce00078e0008 */
.L_x_112:
[----:B------:R-:W0:Y:S01]  /*4cf0*/  S2R R7, SR_CgaCtaId ;  /* 0x0000000000077919 */ /* 0x000e220000008800 */
[----:B------:R-:W-:-:S04]  /*4d00*/  MOV R6, 0x400 ;  /* 0x0000040000067802 */ /* 0x000fc80000000f00 */
[----:B0-----:R-:W-:Y:S02]  /*4d10*/  LEA R14, R7, R6, 0x18 ;  /* 0x00000006070e7211 */ /* 0x001fe400078ec0ff */
[----:B------:R-:W-:Y:S01]  /*4d20*/  SHF.L.U32 R6, R4, 0x1f, RZ ;  /* 0x0000001f04067819 */ /* 0x000fe200000006ff */
[----:B------:R-:W0:Y:S02]  /*4d30*/  @!P2 LDC R7, c[0x0][0x500] ;  /* 0x00014000ff07ab82 */ /* 0x000e240000000800 */
[----:B------:R-:W-:-:S04]  /*4d40*/  IMAD R13, R5, 0x8, R14 ;  /* 0x00000008050d7824 */ /* 0x000fc800078e020e */
[----:B------:R-:W1:Y:S02]  /*4d50*/  SYNCS.PHASECHK.TRANS64.TRYWAIT P1, [R13+URZ+0x38], R6 ;  /* 0x000038060d0075a7 */ /* 0x000e64000802017f */
[----:B-1----:R-:W-:Y:S05]  /*4d60*/  @!P1 BRA `(.L_x_109) ;  /* 0x00000010005c9947 */ /* 0x002fea0003800000 */
.L_x_134:
[----:B-1----:R-:W-:Y:S01]  /*4d70*/  PRMT R6, R9, 0x9910, RZ ;  /* 0x0000991009067816 */ /* 0x002fe200000000ff */
[----:B0-----:R0:W-:Y:S03]  /*4d80*/  @!P2 SYNCS.ARRIVE.TRANS64 RZ, [R13+URZ], R7 ;  /* 0x000000070dffa9a7 */ /* 0x0011e6000800003f */
[----:B------:R-:W-:-:S13]  /*4d90*/  ISETP.NE.AND P1, PT, R6, 0x2, PT ;  /* 0x000000020600780c */ /* 0x000fda0003f25270 */
[----:B0-----:R-:W-:Y:S05]  /*4da0*/  @P1 BRA `(.L_x_110) ;  /* 0x0000000000041947 */ /* 0x001fea0003800000 */
[----:B------:R-:W-:Y:S01]  /*4db0*/  BPT.TRAP 0x1 ;  /* 0x000000040000795c */ /* 0x000fe20000300000 */
.L_x_110:
[----:B------:R-:W-:Y:S05]  /*4dc0*/  @P0 BRA `(.L_x_111) ;  /* 0x0000000000040947 */ /* 0x000fea0003800000 */
[----:B------:R-:W-:Y:S01]  /*4dd0*/  BPT.TRAP 0x1 ;  /* 0x000000040000795c */ /* 0x000fe20000300000 */
.L_x_111:
[----:B------:R-:W-:Y:S01]  /*4de0*/  IMAD R6, R5, 0x4000, R14 ;  /* 0x0000400005067824 */ /* 0x000fe200078e020e */
[----:B------:R-:W-:Y:S01]  /*4df0*/  R2UR UR34, R15 ;  /* 0x000000000f2272ca */ /* 0x000fe200000e0000 */
[----:B------:R-:W-:Y:S01]  /*4e00*/  VIADD R20, R20, 0xffffffff ;  /* 0xffffffff14147836 */ /* 0x000fe20000000000 */
[----:B------:R-:W-:Y:S01]  /*4e10*/  R2UR UR33, R13 ;  /* 0x000000000d2172ca */ /* 0x000fe200000e0000 */
[----:B------:R-:W-:Y:S01]  /*4e20*/  UIADD3 UR6, UP0, UR22, 0xf0, URZ ;  /* 0x000000f016067890 */ /* 0x000fe2000ff1e03f */
[----:B------:R-:W-:Y:S01]  /*4e30*/  R2UR UR24, R6 ;  /* 0x00000000061872ca */ /* 0x000fe200000e0000 */
[----:B------:R-:W-:Y:S01]  /*4e40*/  IMAD R6, R5, 0x1000, R12 ;  /* 0x0000100005067824 */ /* 0x000fe200078e020c */
[----:B------:R-:W-:Y:S01]  /*4e50*/  R2UR UR36, R19 ;  /* 0x00000000132472ca */ /* 0x000fe200000e0000 */
[----:B------:R-:W-:Y:S01]  /*4e60*/  UIADD3 UR30, UP1, UR22, 0x1f0, URZ ;  /* 0x000001f0161e7890 */ /* 0x000fe2000ff3e03f */
[----:B------:R-:W-:Y:S01]  /*4e70*/  R2UR UR35, R22 ;  /* 0x00000000162372ca */ /* 0x000fe200000e0000 */
[----:B------:R-:W-:Y:S01]  /*4e80*/  IMAD R6, R6, 0x4, R14 ;  /* 0x0000000406067824 */ /* 0x000fe200078e020e */
[----:B------:R-:W-:Y:S01]  /*4e90*/  R2UR UR19, R18 ;  /* 0x00000000121372ca */ /* 0x000fe200000e0000 */
[----:B------:R-:W-:Y:S01]  /*4ea0*/  UIADD3.X UR7, URZ, UR23, URZ, UP0, !UPT ;  /* 0x000000173f077290 */ /* 0x000fe200087fe43f */
[----:B------:R-:W-:Y:S01]  /*4eb0*/  ISETP.GT.AND P3, PT, R20, 0x1, PT ;  /* 0x000000011400780c */ /* 0x000fe20003f64270 */
[----:B------:R-:W-:Y:S01]  /*4ec0*/  UIADD3 UR26, UR34, 0x20, URZ ;  /* 0x00000020221a7890 */ /* 0x000fe2000fffe03f */
[----:B------:R-:W-:Y:S01]  /*4ed0*/  R2UR UR8, R6 ;  /* 0x00000000060872ca */ /* 0x000fe200000e0000 */
[----:B------:R-:W-:Y:S01]  /*4ee0*/  UIADD3.X UR31, URZ, UR23, URZ, UP1, !UPT ;  /* 0x000000173f1f7290 */ /* 0x000fe20008ffe43f */
[----:B------:R-:W-:Y:S01]  /*4ef0*/  VIADD R5, R5, 0x1 ;  /* 0x0000000105057836 */ /* 0x000fe20000000000 */
[----:B------:R-:W-:Y:S01]  /*4f00*/  UIADD3 UR32, UR24, 0x180, URZ ;  /* 0x0000018018207890 */ /* 0x000fe2000fffe03f */
[----:B------:R-:W-:Y:S01]  /*4f10*/  VIADD R15, R15, 0x40 ;  /* 0x000000400f0f7836 */ /* 0x000fe20000000000 */
[----:B------:R-:W-:Y:S01]  /*4f20*/  UIADD3 UR24, UR24, 0x2180, URZ ;  /* 0x0000218018187890 */ /* 0x000fe2000fffe03f */
[----:B------:R-:W-:Y:S01]  /*4f30*/  UMOV UR14, 0x0 ;  /* 0x00000000000e7882 */ /* 0x000fe20000000000 */
[----:B------:R-:W-:Y:S01]  /*4f40*/  UMOV UR15, 0x10000000 ;  /* 0x10000000000f7882 */ /* 0x000fe20000000000 */
[----:B------:R-:W-:Y:S01]  /*4f50*/  ISETP.NE.AND P1, PT, R5, 0x7, PT ;  /* 0x000000070500780c */ /* 0x000fe20003f25270 */
[----:B------:R-:W-:Y:S01]  /*4f60*/  UMOV UR25, UR33 ;  /* 0x0000002100197c82 */ /* 0x000fe20008000000 */
[----:B------:R-:W-:Y:S01]  /*4f70*/  UMOV UR28, UR36 ;  /* 0x00000024001c7c82 */ /* 0x000fe20008000000 */
[----:B------:R-:W-:-:S02]  /*4f80*/  UMOV UR27, UR35 ;  /* 0x00000023001b7c82 */ /* 0x000fc40008000000 */
[----:B------:R-:W-:Y:S01]  /*4f90*/  UIADD3 UR16, UR8, 0x1c180, URZ ;  /* 0x0001c18008107890 */ /* 0x000fe2000fffe03f */
[----:B------:R0:W-:Y:S01]  /*4fa0*/  UTMALDG.3D [UR32], [UR6], desc[UR14] ;  /* 0x00000e20060075b4 */ /* 0x0001e20008011000 */
[----:B------:R-:W-:Y:S01]  /*4fb0*/  UIADD3 UR8, UR8, 0x1e180, URZ ;  /* 0x0001e18008087890 */ /* 0x000fe2000fffe03f */
[----:B------:R-:W-:Y:S01]  /*4fc0*/  SEL R7, RZ, 0x1, P1 ;  /* 0x00000001ff077807 */ /* 0x000fe20000800000 */
[----:B------:R-:W-:Y:S01]  /*4fd0*/  UMOV UR29, 0xf0000 ;  /* 0x000f0000001d7882 */ /* 0x000fe20000000000 */
[----:B------:R-:W-:Y:S01]  /*4fe0*/  UMOV UR17, UR33 ;  /* 0x0000002100117c82 */ /* 0x000fe20008000000 */
[----:B------:R-:W-:Y:S01]  /*4ff0*/  UMOV UR18, UR34 ;  /* 0x0000002200127c82 */ /* 0x000fe20008000000 */
[----:B------:R-:W-:Y:S01]  /*5000*/  UMOV UR20, UR36 ;  /* 0x0000002400147c82 */ /* 0x000fe20008000000 */
[----:B------:R-:W-:Y:S01]  /*5010*/  UMOV UR9, UR33 ;  /* 0x0000002100097c82 */ /* 0x000fe20008000000 */
[----:B------:R-:W-:Y:S01]  /*5020*/  UMOV UR11, UR19 ;  /* 0x00000013000b7c82 */ /* 0x000fe20008000000 */
[----:B------:R-:W-:Y:S01]  /*5030*/  UMOV UR12, UR36 ;  /* 0x00000024000c7c82 */ /* 0x000fe20008000000 */
[----:B------:R0:W-:Y:S01]  /*5040*/  UTMALDG.3D [UR24], [UR6], desc[UR14] ;  /* 0x00000e18060075b4 */ /* 0x0001e20008011000 */
[----:B------:R-:W-:Y:S01]  /*5050*/  UMOV UR10, UR26 ;  /* 0x0000001a000a7c82 */ /* 0x000fe20008000000 */
[----:B------:R-:W-:-:S02]  /*5060*/  LOP3.LUT R4, R4, R7, RZ, 0x3c, !PT ;  /* 0x0000000704047212 */ /* 0x000fc400078e3cff */
[----:B------:R-:W-:Y:S01]  /*5070*/  SEL R5, R5, RZ, P1 ;  /* 0x000000ff05057207 */ /* 0x000fe20000800000 */
[----:B------:R0:W-:Y:S01]  /*5080*/  UTMALDG.3D.MULTICAST [UR16], [UR30], UR29, desc[UR14] ;  /* 0x00000e101e0073b4 */ /* 0x0001e2000801181d */
[----:B------:R0:W-:Y:S02]  /*5090*/  UTMALDG.3D.MULTICAST [UR8], [UR30], UR29, desc[UR14] ;  /* 0x00000e081e0073b4 */ /* 0x0001e4000801181d */
[----:B0-----:R-:W-:Y:S05]  /*50a0*/  @P3 BRA `(.L_x_112) ;  /* 0xfffffffc00103947 */ /* 0x001fea000383ffff */
.L_x_108:
[----:B------:R-:W-:Y:S05]  /*50b0*/  BSYNC B1 ;  /* 0x0000000000017941 */ /* 0x000fea0003800000 */
.L_x_107:
[----:B------:R-:W2:Y:S01]  /*50c0*/  LDL.64 R24, [R1] ;  /* 0x0000000001187983 */ /* 0x000ea20000100a00 */
[----:B------:R-:W-:Y:S01]  /*50d0*/  LOP3.LUT P4, RZ, R10, 0xff, RZ, 0xc0, !PT ;  /* 0x000000ff0aff7812 */ /* 0x000fe2000788c0ff */
[----:B------:R-:W-:Y:S01]  /*50e0*/  VIADD R13, R8, UR40 ;  /* 0x00000028080d7c36 */ /* 0x000fe20008000000 */
[----:B------:R-:W-:Y:S01]  /*50f0*/  ULDC.64 UR6, c[0x0][0x650] ;  /* 0x0001940000067ab9 */ /* 0x000fe20000000a00 */
[----:B------:R-:W-:Y:S01]  /*5100*/  IMAD.U32 R8, RZ, RZ, UR40 ;  /* 0x00000028ff087e24 */ /* 0x000fe2000f8e00ff */
[----:B------:R-:W-:Y:S01]  /*5110*/  UISETP.GE.U32.AND UP0, UPT, UR40, 0x7, UPT ;  /* 0x000000072800788c */ /* 0x000fe2000bf06070 */
[C---:B------:R-:W-:Y:S01]  /*5120*/  IMAD.WIDE.U32 R4, R13.reuse, 0x24924925, RZ ;  /* 0x249249250d047825 */ /* 0x040fe200078e00ff */
[----:B------:R-:W-:Y:S01]  /*5130*/  ISETP.GT.U32.AND P1, PT, R13, 0x6, PT ;  /* 0x000000060d00780c */ /* 0x000fe20003f24070 */
[----:B------:R-:W-:Y:S01]  /*5140*/  BSSY B1, `(.L_x_113) ;  /* 0x000006c000017945 */ /* 0x000fe20003800000 */
[----:B------:R-:W-:Y:S01]  /*5150*/  PRMT R10, RZ, 0x7610, R10 ;  /* 0x00007610ff0a7816 */ /* 0x000fe2000000000a */
[----:B------:R-:W-:Y:S01]  /*5160*/  IMAD.MOV.U32 R22, RZ, RZ, -0x1 ;  /* 0xffffffffff167424 */ /* 0x000fe200078e00ff */
[----:B------:R-:W-:Y:S01]  /*5170*/  ISETP.LT.U32.AND P1, PT, R8, 0x7, P1 ;  /* 0x000000070800780c */ /* 0x000fe20000f21070 */
[----:B------:R-:W-:Y:S01]  /*5180*/  IMAD.MOV.U32 R18, RZ, RZ, -0x1 ;  /* 0xffffffffff127424 */ /* 0x000fe200078e00ff */
[----:B------:R-:W-:Y:S01]  /*5190*/  PLOP3.LUT P3, PT, PT, PT, UP0, 0x80, 0x0 ;  /* 0x000000000000781c */ /* 0x000fe20003f6f008 */
[----:B------:R-:W0:Y:S01]  /*51a0*/  @P4 S2R R7, SR_CgaCtaId ;  /* 0x0000000000074919 */ /* 0x000e220000008800 */
[----:B------:R-:W-:Y:S01]  /*51b0*/  SEL R4, RZ, 0x1, !P1 ;  /* 0x00000001ff047807 */ /* 0x000fe20004800000 */
[----:B------:R-:W-:Y:S01]  /*51c0*/  IMAD.MOV.U32 R19, RZ, RZ, -0x1 ;  /* 0xffffffffff137424 */ /* 0x000fe200078e00ff */
[----:B------:R-:W-:-:S02]  /*51d0*/  @P4 MOV R6, 0x400 ;  /* 0x0000040000064802 */ /* 0x000fc40000000f00 */
[----:B------:R-:W-:Y:S02]  /*51e0*/  LOP3.LUT R3, R3, R4, RZ, 0x3c, !PT ;  /* 0x0000000403037212 */ /* 0x000fe400078e3cff */
[----:B------:R-:W-:Y:S02]  /*51f0*/  PRMT R4, RZ, 0x7610, R4 ;  /* 0x00007610ff047816 */ /* 0x000fe40000000004 */
[----:B0-----:R-:W-:Y:S01]  /*5200*/  @P4 LEA R6, R7, R6, 0x18 ;  /* 0x0000000607064211 */ /* 0x001fe200078ec0ff */
[----:B------:R-:W-:-:S03]  /*5210*/  IMAD.IADD R7, R13, 0x1, -R5 ;  /* 0x000000010d077824 */ /* 0x000fc600078e0a05 */
[----:B------:R0:W-:Y:S02]  /*5220*/  @P4 SYNCS.ARRIVE.TRANS64.A1T0 RZ, [R6+URZ+0xa8], RZ ;  /* 0x0000a8ff06ff49a7 */ /* 0x0001e4000810003f */
[----:B------:R-:W-:-:S04]  /*5230*/  LEA.HI R7, R7, R5, RZ, 0x1f ;  /* 0x0000000507077211 */ /* 0x000fc800078ff8ff */
[----:B------:R-:W-:-:S04]  /*5240*/  SHF.R.U32.HI R8, RZ, 0x2, R7 ;  /* 0x00000002ff087819 */ /* 0x000fc80000011607 */
[----:B------:R-:W-:Y:S01]  /*5250*/  @P3 LOP3.LUT R3, R3, 0x1, R8, 0x78, !PT ;  /* 0x0000000103033812 */ /* 0x000fe200078e7808 */
[----:B------:R-:W-:Y:S01]  /*5260*/  IMAD R8, R8, -0x7, R13 ;  /* 0xfffffff908087824 */ /* 0x000fe200078e020d */
[----:B--2---:R-:W-:-:S05]  /*5270*/  IADD3 R16, P1, R16, R24, RZ ;  /* 0x0000001810107210 */ /* 0x004fca0007f3e0ff */
[----:B------:R-:W-:Y:S01]  /*5280*/  IMAD.X R17, R17, 0x1, R0, P1 ;  /* 0x0000000111117824 */ /* 0x000fe200008e0600 */
[----:B------:R-:W-:-:S04]  /*5290*/  ISETP.GE.U32.AND P1, PT, R16, UR6, PT ;  /* 0x0000000610007c0c */ /* 0x000fc8000bf26070 */
[----:B------:R-:W-:-:S13]  /*52a0*/  ISETP.GE.U32.AND.EX P1, PT, R17, UR7, PT, P1 ;  /* 0x0000000711007c0c */ /* 0x000fda000bf26110 */
[----:B0-----:R-:W-:Y:S05]  /*52b0*/  @P1 BRA `(.L_x_114) ;  /* 0x0000000400501947 */ /* 0x001fea0003800000 */
[----:B------:R-:W0:Y:S01]  /*52c0*/  S2R R13, SR_CTAID.X ;  /* 0x00000000000d7919 */ /* 0x000e220000002500 */
[----:B------:R-:W-:Y:S01]  /*52d0*/  ULDC.64 UR6, c[0x0][0x628] ;  /* 0x00018a0000067ab9 */ /* 0x000fe20000000a00 */
[----:B------:R-:W-:Y:S01]  /*52e0*/  ULDC UR9, c[0x0][0x630] ;  /* 0x00018c0000097ab9 */ /* 0x000fe20000000800 */
[----:B------:R-:W-:Y:S01]  /*52f0*/  ISETP.NE.U32.AND P1, PT, RZ, UR6, PT ;  /* 0x00000006ff007c0c */ /* 0x000fe2000bf25070 */
[----:B------:R-:W1:Y:S01]  /*5300*/  S2R R14, SR_CTAID.Y ;  /* 0x00000000000e7919 */ /* 0x000e620000002600 */
[----:B------:R-:W-:Y:S01]  /*5310*/  ULDC UR10, c[0x0][0x150] ;  /* 0x00005400000a7ab9 */ /* 0x000fe20000000800 */
[----:B------:R-:W-:Y:S01]  /*5320*/  IMAD.MOV.U32 R4, RZ, RZ, R16 ;  /* 0x000000ffff047224 */ /* 0x000fe200078e0010 */
[----:B------:R-:W-:Y:S01]  /*5330*/  ISETP.NE.AND.EX P1, PT, RZ, UR7, PT, P1 ;  /* 0x00000007ff007c0c */ /* 0x000fe2000bf25310 */
[----:B------:R-:W-:Y:S01]  /*5340*/  IMAD.MOV.U32 R5, RZ, RZ, R17 ;  /* 0x000000ffff057224 */ /* 0x000fe200078e0011 */
[----:B0-----:R-:W-:-:S11]  /*5350*/  I2FP.F32.U32 R18, R13 ;  /* 0x0000000d00127245 */ /* 0x001fd60000201000 */
[----:B------:R-:W-:Y:S05]  /*5360*/  @!P1 BRA `(.L_x_115) ;  /* 0x0000000000289947 */ /* 0x000fea0003800000 */
[----:B------:R-:W-:Y:S02]  /*5370*/  ULDC UR8, c[0x0][0x634] ;  /* 0x00018d0000087ab9 */ /* 0x000fe40000000800 */
[----:B------:R-:W-:-:S05]  /*5380*/  IADD3 R5, P1, R16, UR8, RZ ;  /* 0x0000000810057c10 */ /* 0x000fca000ff3e0ff */
[----:B------:R-:W-:-:S04]  /*5390*/  IMAD.X R15, RZ, RZ, R17, P1 ;  /* 0x000000ffff0f7224 */ /* 0x000fc800008e0611 */
[----:B------:R-:W-:-:S04]  /*53a0*/  IMAD.WIDE.U32 R6, R15, UR6, RZ ;  /* 0x000000060f067c25 */ /* 0x000fc8000f8e00ff */
[----:B------:R-:W-:-:S04]  /*53b0*/  IMAD.WIDE.U32 R6, P1, R5, UR7, R6 ;  /* 0x0000000705067c25 */ /* 0x000fc8000f820006 */
[----:B------:R-:W-:-:S04]  /*53c0*/  IMAD.WIDE.U32 R4, R5, UR6, RZ ;  /* 0x0000000605047c25 */ /* 0x000fc8000f8e00ff */
[----:B------:R-:W-:Y:S01]  /*53d0*/  IMAD.MOV.U32 R4, RZ, RZ, R7 ;  /* 0x000000ffff047224 */ /* 0x000fe200078e0007 */
[----:B------:R-:W-:Y:S01]  /*53e0*/  IADD3 RZ, P3, R5, R6, RZ ;  /* 0x0000000605ff7210 */ /* 0x000fe20007f7e0ff */
[----:B------:R-:W-:-:S04]  /*53f0*/  IMAD.X R5, RZ, RZ, RZ, P1 ;  /* 0x000000ffff057224 */ /* 0x000fc800008e06ff */
[----:B------:R-:W-:-:S08]  /*5400*/  IMAD.WIDE.U32.X R4, R15, UR7, R4, P3 ;  /* 0x000000070f047c25 */ /* 0x000fd000098e0404 */
.L_x_115:
[--C-:B------:R-:W-:Y:S01]  /*5410*/  SHF.R.U64 R19, R4, UR9, R5.reuse ;  /* 0x0000000904137c19 */ /* 0x100fe20008001205 */
[----:B------:R-:W-:Y:S01]  /*5420*/  FMUL R18, R18, UR10 ;  /* 0x0000000a12127c20 */ /* 0x000fe20008400000 */
[----:B------:R-:W-:Y:S01]  /*5430*/  SHF.R.U32.HI R4, RZ, UR9, R5 ;  /* 0x00000009ff047c19 */ /* 0x000fe20008011605 */
[----:B------:R-:W0:Y:S01]  /*5440*/  LDC R6, c[0x0][0x144] ;  /* 0x00005100ff067b82 */ /* 0x000e220000000800 */
[----:B------:R-:W-:Y:S01]  /*5450*/  IADD3 R5, P1, RZ, -R19, RZ ;  /* 0x80000013ff057210 */ /* 0x000fe20007f3e0ff */
[----:B------:R-:W-:Y:S01]  /*5460*/  ULDC UR8, c[0x0][0x154] ;  /* 0x0000550000087ab9 */ /* 0x000fe20000000800 */
[----:B-1----:R-:W-:Y:S01]  /*5470*/  I2FP.F32.U32 R7, R14 ;  /* 0x0000000e00077245 */ /* 0x002fe20000201000 */
[----:B------:R-:W1:Y:S01]  /*5480*/  F2I.U32.TRUNC.NTZ R18, R18 ;  /* 0x0000001200127305 */ /* 0x000e62000020f000 */
[----:B------:R-:W-:Y:S01]  /*5490*/  ULDC.64 UR6, c[0x0][0x620] ;  /* 0x0001880000067ab9 */ /* 0x000fe20000000a00 */
[----:B------:R-:W-:Y:S01]  /*54a0*/  IMAD.X R4, RZ, RZ, ~R4, P1 ;  /* 0x000000ffff047224 */ /* 0x000fe200008e0e04 */
[----:B------:R-:W-:Y:S01]  /*54b0*/  ISETP.NE.AND P4, PT, R2, 0x1, PT ;  /* 0x000000010200780c */ /* 0x000fe20003f85270 */
[----:B------:R-:W-:Y:S01]  /*54c0*/  FMUL R20, R7, UR8 ;  /* 0x0000000807147c20 */ /* 0x000fe20008400000 */
[----:B------:R-:W2:Y:S01]  /*54d0*/  LDC R21, c[0x0][0x148] ;  /* 0x00005200ff157b82 */ /* 0x000ea20000000800 */
[----:B------:R-:W-:Y:S01]  /*54e0*/  IMAD R4, R4, UR6, RZ ;  /* 0x0000000604047c24 */ /* 0x000fe2000f8e02ff */
[----:B------:R-:W-:-:S02]  /*54f0*/  ULDC.64 UR8, c[0x0][0x640] ;  /* 0x0001900000087ab9 */ /* 0x000fc40000000a00 */
[----:B------:R-:W-:Y:S01]  /*5500*/  ISETP.NE.U32.AND P1, PT, RZ, UR8, PT ;  /* 0x00000008ff007c0c */ /* 0x000fe2000bf25070 */
[----:B------:R-:W3:Y:S01]  /*5510*/  F2I.U32.TRUNC.NTZ R20, R20 ;  /* 0x0000001400147305 */ /* 0x000ee2000020f000 */
[C---:B------:R-:W-:Y:S02]  /*5520*/  IMAD R7, R5.reuse, UR7, R4 ;  /* 0x0000000705077c24 */ /* 0x040fe4000f8e0204 */
[----:B------:R-:W-:Y:S01]  /*5530*/  IMAD.WIDE.U32 R4, R5, UR6, R16 ;  /* 0x0000000605047c25 */ /* 0x000fe2000f8e0010 */
[----:B------:R-:W-:Y:S01]  /*5540*/  ULDC UR6, c[0x0][0x618] ;  /* 0x0001860000067ab9 */ /* 0x000fe20000000800 */
[----:B------:R-:W-:Y:S02]  /*5550*/  ISETP.NE.AND.EX P1, PT, RZ, UR9, PT, P1 ;  /* 0x00000009ff007c0c */ /* 0x000fe4000bf25310 */
[----:B------:R-:W-:Y:S02]  /*5560*/  IMAD.IADD R5, R5, 0x1, R7 ;  /* 0x0000000105057824 */ /* 0x000fe400078e0207 */
[----:B-1----:R-:W-:-:S03]  /*5570*/  IMAD.MOV R18, RZ, RZ, -R18 ;  /* 0x000000ffff127224 */ /* 0x002fc600078e0a12 */
[----:B------:R-:W-:Y:S01]  /*5580*/  SHF.R.U64 R15, R4, UR6, R5 ;  /* 0x00000006040f7c19 */ /* 0x000fe20008001205 */
[----:B0-----:R-:W-:Y:S01]  /*5590*/  IMAD R13, R6, R18, R13 ;  /* 0x00000012060d7224 */ /* 0x001fe200078e020d */
[----:B------:R-:W-:Y:S01]  /*55a0*/  SHF.R.U32.HI R4, RZ, UR6, R5 ;  /* 0x00000006ff047c19 */ /* 0x000fe20008011605 */
[----:B------:R-:W-:Y:S01]  /*55b0*/  ULDC UR6, c[0x0][0x608] ;  /* 0x0001820000067ab9 */ /* 0x000fe20000000800 */
[----:B---3--:R-:W-:Y:S02]  /*55c0*/  IMAD.MOV R6, RZ, RZ, -R20 ;  /* 0x000000ffff067224 */ /* 0x008fe400078e0a14 */
[--C-:B------:R-:W-:Y:S02]  /*55d0*/  SHF.R.U64 R18, R15, UR6, R4.reuse ;  /* 0x000000060f127c19 */ /* 0x100fe40008001204 */
[----:B------:R-:W-:Y:S01]  /*55e0*/  SHF.R.U32.HI R5, RZ, UR6, R4 ;  /* 0x00000006ff057c19 */ /* 0x000fe20008011604 */
[----:B------:R-:W-:Y:S01]  /*55f0*/  ULDC UR6, c[0x0][0x658] ;  /* 0x0001960000067ab9 */ /* 0x000fe20000000800 */
[----:B--2---:R-:W-:-:S02]  /*5600*/  @P4 IMAD R13, R21, R6, R14 ;  /* 0x00000006150d4224 */ /* 0x004fc400078e020e */
[--C-:B------:R-:W-:Y:S02]  /*5610*/  SHF.R.U64 R14, R18, UR6, R5.reuse ;  /* 0x00000006120e7c19 */ /* 0x100fe40008001205 */
[----:B------:R-:W-:-:S03]  /*5620*/  SHF.R.U32.HI R21, RZ, UR6, R5 ;  /* 0x00000006ff157c19 */ /* 0x000fc60008011605 */
[----:B------:R-:W-:Y:S02]  /*5630*/  IMAD.MOV.U32 R6, RZ, RZ, R14 ;  /* 0x000000ffff067224 */ /* 0x000fe400078e000e */
[----:B------:R-:W-:Y:S01]  /*5640*/  IMAD.MOV.U32 R5, RZ, RZ, R21 ;  /* 0x000000ffff057224 */ /* 0x000fe200078e0015 */
[----:B------:R-:W-:Y:S06]  /*5650*/  @!P1 BRA `(.L_x_116) ;  /* 0x00000000002c9947 */ /* 0x000fec0003800000 */
        /* <DEDUP_REMOVED lines=9> */
[----:B------:R-:W-:-:S04]  /*56f0*/  IMAD.WIDE.U32.X R4, R21, UR9, R4, P3 ;  /* 0x0000000915047c25 */ /* 0x000fc800098e0404 */
[----:B------:R-:W-:-:S07]  /*5700*/  IMAD.MOV.U32 R6, RZ, RZ, R4 ;  /* 0x000000ffff067224 */ /* 0x000fce00078e0004 */
.L_x_116:
[----:B------:R-:W-:Y:S01]  /*5710*/  ULDC UR6, c[0x0][0x648] ;  /* 0x0001920000067ab9 */ /* 0x000fe20000000800 */
[----:B------:R-:W-:Y:S01]  /*5720*/  LOP3.LUT R4, R18, UR13, RZ, 0xc0, !PT ;  /* 0x0000000d12047c12 */ /* 0x000fe2000f8ec0ff */
[----:B------:R-:W-:Y:S01]  /*5730*/  ULDC UR7, c[0x0][0x610] ;  /* 0x0001840000077ab9 */ /* 0x000fe20000000800 */
[----:B------:R-:W-:Y:S01]  /*5740*/  SHF.R.U64 R5, R6, UR6, R5 ;  /* 0x0000000606057c19 */ /* 0x000fe20008001205 */
[----:B------:R-:W-:Y:S01]  /*5750*/  ULDC UR6, c[0x0][0x638] ;  /* 0x00018e0000067ab9 */ /* 0x000fe20000000800 */
[----:B------:R-:W-:-:S03]  /*5760*/  LOP3.LUT R15, R15, UR4, RZ, 0xc0, !PT ;  /* 0x000000040f0f7c12 */ /* 0x000fc6000f8ec0ff */
[----:B------:R-:W-:Y:S02]  /*5770*/  IMAD.MOV R7, RZ, RZ, -R5 ;  /* 0x000000ffff077224 */ /* 0x000fe400078e0a05 */
[----:B------:R-:W-:Y:S02]  /*5780*/  IMAD R4, R5, UR5, R4 ;  /* 0x0000000505047c24 */ /* 0x000fe4000f8e0204 */
[----:B------:R-:W-:Y:S01]  /*5790*/  IMAD R14, R7, UR6, R14 ;  /* 0x00000006070e7c24 */ /* 0x000fe2000f8e020e */
[----:B------:R-:W-:Y:S01]  /*57a0*/  ULDC UR6, c[0x0][0x600] ;  /* 0x0001800000067ab9 */ /* 0x000fe20000000800 */
[----:B------:R-:W-:Y:S02]  /*57b0*/  IMAD R13, R4, UR7, R13 ;  /* 0x00000007040d7c24 */ /* 0x000fe4000f8e020d */
[----:B------:R-:W-:Y:S02]  /*57c0*/  IMAD R14, R14, UR6, R15 ;  /* 0x000000060e0e7c24 */ /* 0x000fe4000f8e020f */
[----:B------:R-:W-:-:S03]  /*57d0*/  IMAD.MOV.U32 R4, RZ, RZ, 0x1 ;  /* 0x00000001ff047424 */ /* 0x000fc600078e00ff */
[----:B------:R-:W-:Y:S02]  /*57e0*/  SEL R18, R14, R13, !P4 ;  /* 0x0000000d0e127207 */ /* 0x000fe40006000000 */
[----:B------:R-:W-:-:S07]  /*57f0*/  SEL R22, R13, R14, !P4 ;  /* 0x0000000e0d167207 */ /* 0x000fce0006000000 */
.L_x_114:
[----:B------:R-:W-:Y:S05]  /*5800*/  BSYNC B1 ;  /* 0x0000000000017941 */ /* 0x000fea0003800000 */
.L_x_113:
[----:B------:R-:W-:-:S13]  /*5810*/  LOP3.LUT P1, RZ, R4, 0xff, RZ, 0xc0, !PT ;  /* 0x000000ff04ff7812 */ /* 0x000fda000782c0ff */
[----:B------:R-:W-:Y:S05]  /*5820*/  @P1 BRA `(.L_x_117) ;  /* 0xfffffff000fc1947 */ /* 0x000fea000383ffff */
[----:B------:R-:W-:Y:S05]  /*5830*/  BSYNC B0 ;  /* 0x0000000000007941 */ /* 0x000fea0003800000 */
.L_x_105:
[----:B------:R-:W-:-:S03]  /*5840*/  UMOV UR6, 0xffffffff ;  /* 0xffffffff00067882 */ /* 0x000fc60000000000 */
[----:B------:R-:W-:Y:S05]  /*5850*/  BRA.DIV UR6, `(.L_x_118) ;  /* 0x0000000606b47947 */ /* 0x000fea000b800000 */
[----:B------:R-:W-:-:S13]  /*5860*/  ELECT P6, URZ, PT ;  /* 0x00000000003f782f */ /* 0x000fda00038c0000 */
.L_x_137:
[----:B------:R-:W-:Y:S04]  /*5870*/  BSSY B0, `(.L_x_119) ;  /* 0x0000046000007945 */ /* 0x000fe80003800000 */
[----:B------:R-:W-:Y:S05]  /*5880*/  @!P6 BRA `(.L_x_120) ;  /* 0x000000040010e947 */ /* 0x000fea0003800000 */
[----:B------:R-:W-:-:S04]  /*5890*/  LOP3.LUT R23, R23, 0x2, RZ, 0xfc, !PT ;  /* 0x0000000217177812 */ /* 0x000fc800078efcff */
[----:B------:R-:W-:-:S13]  /*58a0*/  ISETP.NE.AND P0, PT, R23, 0x3, PT ;  /* 0x000000031700780c */ /* 0x000fda0003f05270 */
[----:B------:R-:W-:Y:S05]  /*58b0*/  @!P0 BRA `(.L_x_121) ;  /* 0x0000000000048947 */ /* 0x000fea0003800000 */
[----:B------:R-:W-:Y:S01]  /*58c0*/  BPT.TRAP 0x1 ;  /* 0x000000040000795c */ /* 0x000fe20000300000 */
.L_x_121:
[----:B------:R-:W0:Y:S01]  /*58d0*/  S2R R5, SR_CgaCtaId ;  /* 0x0000000000057919 */ /* 0x000e220000008800 */
[----:B------:R-:W-:Y:S02]  /*58e0*/  MOV R0, 0x400 ;  /* 0x0000040000007802 */ /* 0x000fe40000000f00 */
[----:B------:R-:W-:Y:S02]  /*58f0*/  SHF.L.U32 R2, R3, 0x1f, RZ ;  /* 0x0000001f03027819 */ /* 0x000fe400000006ff */
[----:B0-----:R-:W-:-:S05]  /*5900*/  LEA R5, R5, R0, 0x18 ;  /* 0x0000000005057211 */ /* 0x001fca00078ec0ff */
[----:B------:R-:W-:-:S04]  /*5910*/  VIADD R5, R5, 0x38 ;  /* 0x0000003805057836 */ /* 0x000fc80000000000 */
[C---:B------:R-:W-:Y:S02]  /*5920*/  IMAD R7, R8.reuse, 0x8, R5 ;  /* 0x0000000808077824 */ /* 0x040fe400078e0205 */
[----:B------:R-:W-:Y:S02]  /*5930*/  VIADD R8, R8, 0x1 ;  /* 0x0000000108087836 */ /* 0x000fe40000000000 */
[----:B------:R-:W0:Y:S03]  /*5940*/  SYNCS.PHASECHK.TRANS64.TRYWAIT P0, [R7+URZ], R2 ;  /* 0x00000002070075a7 */ /* 0x000e26000800017f */
[----:B------:R-:W-:-:S04]  /*5950*/  ISETP.NE.AND P1, PT, R8, 0x7, PT ;  /* 0x000000070800780c */ /* 0x000fc80003f25270 */
[----:B------:R-:W-:Y:S02]  /*5960*/  SEL R0, RZ, 0x1, P1 ;  /* 0x00000001ff007807 */ /* 0x000fe40000800000 */
[----:B------:R-:W-:Y:S02]  /*5970*/  SEL R8, R8, RZ, P1 ;  /* 0x000000ff08087207 */ /* 0x000fe40000800000 */
[----:B------:R-:W-:-:S03]  /*5980*/  LOP3.LUT R9, R3, R0, RZ, 0x3c, !PT ;  /* 0x0000000003097212 */ /* 0x000fc600078e3cff */
[----:B------:R-:W-:Y:S01]  /*5990*/  IMAD R6, R8, 0x8, R5 ;  /* 0x0000000808067824 */ /* 0x000fe200078e0205 */
[----:B------:R-:W-:Y:S01]  /*59a0*/  SHF.L.U32 R3, R9, 0x1f, RZ ;  /* 0x0000001f09037819 */ /* 0x000fe200000006ff */
[----:B0-----:R-:W-:Y:S06]  /*59b0*/  @!P0 BRA `(.L_x_122) ;  /* 0x00000004007c8947 */ /* 0x001fec0003800000 */
.L_x_138:
[----:B------:R-:W1:Y:S01]  /*59c0*/  SYNCS.PHASECHK.TRANS64.TRYWAIT P0, [R6+URZ], R3 ;  /* 0x00000003060075a7 */ /* 0x000e62000800017f */
[----:B------:R-:W-:-:S05]  /*59d0*/  VIADD R0, R8, 0x1 ;  /* 0x0000000108007836 */ /* 0x000fca0000000000 */
[----:B------:R-:W-:-:S04]  /*59e0*/  ISETP.NE.AND P1, PT, R0, 0x7, PT ;  /* 0x000000070000780c */ /* 0x000fc80003f25270 */
[----:B0-----:R-:W-:Y:S02]  /*59f0*/  SEL R2, RZ, 0x1, P1 ;  /* 0x00000001ff027807 */ /* 0x001fe40000800000 */
[----:B------:R-:W-:Y:S02]  /*5a00*/  SEL R0, R0, RZ, P1 ;  /* 0x000000ff00007207 */ /* 0x000fe40000800000 */
[----:B------:R-:W-:-:S03]  /*5a10*/  LOP3.LUT R9, R9, R2, RZ, 0x3c, !PT ;  /* 0x0000000209097212 */ /* 0x000fc600078e3cff */
[----:B------:R-:W-:Y:S01]  /*5a20*/  IMAD R7, R0, 0x8, R5 ;  /* 0x0000000800077824 */ /* 0x000fe200078e0205 */
[----:B------:R-:W-:Y:S01]  /*5a30*/  SHF.L.U32 R4, R9, 0x1f, RZ ;  /* 0x0000001f09047819 */ /* 0x000fe200000006ff */
[----:B-1----:R-:W-:Y:S06]  /*5a40*/  @!P0 BRA `(.L_x_123) ;  /* 0x00000004006c8947 */ /* 0x002fec0003800000 */
.L_x_139:
[----:B------:R-:W1:Y:S01]  /*5a50*/  SYNCS.PHASECHK.TRANS64.TRYWAIT P0, [R7+URZ], R4 ;  /* 0x00000004070075a7 */ /* 0x000e62000800017f */
[----:B------:R-:W-:-:S05]  /*5a60*/  VIADD R0, R0, 0x1 ;  /* 0x0000000100007836 */ /* 0x000fca0000000000 */
[----:B------:R-:W-:-:S04]  /*5a70*/  ISETP.NE.AND P1, PT, R0, 0x7, PT ;  /* 0x000000070000780c */ /* 0x000fc80003f25270 */
[----:B------:R-:W-:Y:S02]  /*5a80*/  SEL R2, RZ, 0x1, P1 ;  /* 0x00000001ff027807 */ /* 0x000fe40000800000 */
[----:B------:R-:W-:Y:S02]  /*5a90*/  SEL R0, R0, RZ, P1 ;  /* 0x000000ff00007207 */ /* 0x000fe40000800000 */
[----:B------:R-:W-:-:S03]  /*5aa0*/  LOP3.LUT R9, R9, R2, RZ, 0x3c, !PT ;  /* 0x0000000209097212 */ /* 0x000fc600078e3cff */
[----:B0-----:R-:W-:Y:S01]  /*5ab0*/  IMAD R6, R0, 0x8, R5 ;  /* 0x0000000800067824 */ /* 0x001fe200078e0205 */
[----:B------:R-:W-:Y:S01]  /*5ac0*/  SHF.L.U32 R3, R9, 0x1f, RZ ;  /* 0x0000001f09037819 */ /* 0x000fe200000006ff */
[----:B-1----:R-:W-:Y:S06]  /*5ad0*/  @!P0 BRA `(.L_x_124) ;  /* 0x00000004005c8947 */ /* 0x002fec0003800000 */
.L_x_140:
        /* <DEDUP_REMOVED lines=9> */
.L_x_141:
        /* <DEDUP_REMOVED lines=9> */
.L_x_142:
[----:B------:R-:W1:Y:S01]  /*5c00*/  SYNCS.PHASECHK.TRANS64.TRYWAIT P0, [R6+URZ], R3 ;  /* 0x00000003060075a7 */ /* 0x000e62000800017f */
[----:B------:R-:W-:-:S05]  /*5c10*/  VIADD R0, R0, 0x1 ;  /* 0x0000000100007836 */ /* 0x000fca0000000000 */
[----:B------:R-:W-:-:S04]  /*5c20*/  ISETP.NE.AND P1, PT, R0, 0x7, PT ;  /* 0x000000070000780c */ /* 0x000fc80003f25270 */
[----:B------:R-:W-:Y:S02]  /*5c30*/  SEL R2, RZ, 0x1, P1 ;  /* 0x00000001ff027807 */ /* 0x000fe40000800000 */
[----:B------:R-:W-:Y:S02]  /*5c40*/  SEL R0, R0, RZ, P1 ;  /* 0x000000ff00007207 */ /* 0x000fe40000800000 */
[----:B------:R-:W-:Y:S01]  /*5c50*/  LOP3.LUT R2, R9, R2, RZ, 0x3c, !PT ;  /* 0x0000000209027212 */ /* 0x000fe200078e3cff */
[----:B-1----:R-:W-:Y:S06]  /*5c60*/  @!P0 BRA `(.L_x_127) ;  /* 0x0000000400348947 */ /* 0x002fec0003800000 */
.L_x_143:
[----:B------:R-:W-:Y:S01]  /*5c70*/  IMAD R5, R0, 0x8, R5 ;  /* 0x0000000800057824 */ /* 0x000fe200078e0205 */
[----:B------:R-:W-:-:S07]  /*5c80*/  SHF.L.U32 R0, R2, 0x1f, RZ ;  /* 0x0000001f02007819 */ /* 0x000fce00000006ff */
.L_x_128:
[----:B--2---:R2:W3:Y:S02]  /*5c90*/  SYNCS.PHASECHK.TRANS64.TRYWAIT P0, [R5+URZ], R0 ;  /* 0x00000000050075a7 */ /* 0x0044e4000800017f */
[----:B---3--:R-:W-:Y:S05]  /*5ca0*/  @!P0 NANOSLEEP.SYNCS 0x989680 ;  /* 0x009896800000895d */ /* 0x008fea0003900000 */
[----:B------:R-:W3:Y:S02]  /*5cb0*/  @!P0 SYNCS.PHASECHK.TRANS64 P0, [R5+URZ], R0 ;  /* 0x00000000050085a7 */ /* 0x000ee4000800007f */
[----:B---3--:R-:W-:Y:S05]  /*5cc0*/  @!P0 BRA `(.L_x_128) ;  /* 0xfffffffc00f08947 */ /* 0x008fea000383ffff */
.L_x_120:
[----:B------:R-:W-:Y:S05]  /*5cd0*/  BSYNC B0 ;  /* 0x0000000000007941 */ /* 0x000fea0003800000 */
.L_x_119:
[----:B------:R-:W-:Y:S05]  /*5ce0*/  EXIT ;  /* 0x000000000000794d */ /* 0x000fea0003800000 */
.L_x_19:
[----:B0-----:R-:W-:-:S04]  /*5cf0*/  IMAD.U32 R3, RZ, RZ, UR43 ;  /* 0x0000002bff037e24 */ /* 0x001fc8000f8e00ff */
[----:B------:R0:W1:Y:S03]  /*5d00*/  SYNCS.PHASECHK.TRANS64.TRYWAIT P0, [R3+URZ+-0x8], R0 ;  /* 0xfffff800030075a7 */ /* 0x000066000800017f */
[----:B-1----:R-:W-:Y:S05]  /*5d10*/  @!P0 NANOSLEEP.SYNCS 0x989680 ;  /* 0x009896800000895d */ /* 0x002fea0003900000 */
[----:B------:R-:W1:Y:S02]  /*5d20*/  @!P0 SYNCS.PHASECHK.TRANS64 P0, [R3+URZ+-0x8], R0 ;  /* 0xfffff800030085a7 */ /* 0x000e64000800007f */
[----:B-1----:R-:W-:Y:S05]  /*5d30*/  @!P0 BRA `(.L_x_19) ;  /* 0xfffffffc00ec8947 */ /* 0x002fea000383ffff */
[----:B------:R-:W-:Y:S05]  /*5d40*/  BRA `(.L_x_129) ;  /* 0xffffffb800e07947 */ /* 0x000fea000383ffff */
.L_x_24:
[----:B-1----:R1:W2:Y:S02]  /*5d50*/  SYNCS.PHASECHK.TRANS64.TRYWAIT P1, [R3+URZ], R0 ;  /* 0x00000000030075a7 */ /* 0x0022a4000802017f */
[----:B--2---:R-:W-:Y:S05]  /*5d60*/  @!P1 NANOSLEEP.SYNCS 0x989680 ;  /* 0x009896800000995d */ /* 0x004fea0003900000 */
[----:B------:R-:W2:Y:S02]  /*5d70*/  @!P1 SYNCS.PHASECHK.TRANS64 P1, [R3+URZ], R0 ;  /* 0x00000000030095a7 */ /* 0x000ea4000802007f */
[----:B--2---:R-:W-:Y:S05]  /*5d80*/  @!P1 BRA `(.L_x_24) ;  /* 0xfffffffc00f09947 */ /* 0x004fea000383ffff */
[----:B------:R-:W-:Y:S05]  /*5d90*/  BRA `(.L_x_23) ;  /* 0xffffffbc004c7947 */ /* 0x000fea000383ffff */
.L_x_29:
[----:B-1----:R-:W-:-:S04]  /*5da0*/  IMAD.U32 R5, RZ, RZ, UR4 ;  /* 0x00000004ff057e24 */ /* 0x002fc8000f8e00ff */
[----:B------:R1:W2:Y:S03]  /*5db0*/  SYNCS.PHASECHK.TRANS64.TRYWAIT P1, [R5+URZ], R4 ;  /* 0x00000004050075a7 */ /* 0x0002a6000802017f */
[----:B--2---:R-:W-:Y:S05]  /*5dc0*/  @!P1 NANOSLEEP.SYNCS 0x989680 ;  /* 0x009896800000995d */ /* 0x004fea0003900000 */
[----:B------:R-:W2:Y:S02]  /*5dd0*/  @!P1 SYNCS.PHASECHK.TRANS64 P1, [R5+URZ], R4 ;  /* 0x00000004050095a7 */ /* 0x000ea4000802007f */
[----:B--2---:R-:W-:Y:S05]  /*5de0*/  @!P1 BRA `(.L_x_29) ;  /* 0xfffffffc00ec9947 */ /* 0x004fea000383ffff */
[----:B------:R-:W-:Y:S05]  /*5df0*/  BRA `(.L_x_28) ;  /* 0xffffffc000747947 */ /* 0x000fea000383ffff */
.L_x_37:
[----:B0-----:R-:W-:-:S04]  /*5e00*/  IMAD.U32 R3, RZ, RZ, UR43 ;  /* 0x0000002bff037e24 */ /* 0x001fc8000f8e00ff */
[----:B------:R0:W1:Y:S03]  /*5e10*/  SYNCS.PHASECHK.TRANS64.TRYWAIT P0, [R3+URZ+0x8], R0 ;  /* 0x00000800030075a7 */ /* 0x000066000800017f */
[----:B-1----:R-:W-:Y:S05]  /*5e20*/  @!P0 NANOSLEEP.SYNCS 0x989680 ;  /* 0x009896800000895d */ /* 0x002fea0003900000 */
[----:B------:R-:W1:Y:S02]  /*5e30*/  @!P0 SYNCS.PHASECHK.TRANS64 P0, [R3+URZ+0x8], R0 ;  /* 0x00000800030085a7 */ /* 0x000e64000800007f */
[----:B-1----:R-:W-:Y:S05]  /*5e40*/  @!P0 BRA `(.L_x_37) ;  /* 0xfffffffc00ec8947 */ /* 0x002fea000383ffff */
[----:B------:R-:W-:Y:S05]  /*5e50*/  BRA `(.L_x_130) ;  /* 0xffffffc800387947 */ /* 0x000fea000383ffff */
.L_x_106:
[----:B------:R-:W-:Y:S01]  /*5e60*/  BSSY B1, `(.L_x_131) ;  /* 0x0000006000017945 */ /* 0x000fe20003800000 */
[----:B------:R-:W-:-:S07]  /*5e70*/  IMAD.MOV.U32 R15, RZ, RZ, -0x1 ;  /* 0xffffffffff0f7424 */ /* 0x000fce00078e00ff */
[----:B-----5:R-:W-:Y:S05]  /*5e80*/  WARPSYNC.COLLECTIVE R15, `(.L_x_132) ;  /* 0x000000000f0c7348 */ /* 0x020fea0003c00000 */
[----:B------:R-:W-:Y:S02]  /*5e90*/  ELECT P6, UR62, PT ;  /* 0x00000000003e782f */ /* 0x000fe400038c0000 */
[----:B------:R-:W-:Y:S01]  /*5ea0*/  MOV R14, UR62 ;  /* 0x0000003e000e7c02 */ /* 0x000fe20008000f00 */
[----:B-----5:R-:W-:Y:S10]  /*5eb0*/  ENDCOLLECTIVE ;  /* 0x000000000000791b */ /* 0x020ff40003800000 */
.L_x_132:
[----:B------:R-:W-:Y:S05]  /*5ec0*/  BSYNC B1 ;  /* 0x0000000000017941 */ /* 0x000fea0003800000 */
.L_x_131:
[----:B------:R-:W-:Y:S05]  /*5ed0*/  BRA `(.L_x_133) ;  /* 0xffffffec005c7947 */ /* 0x000fea000383ffff */
.L_x_109:
[----:B-1----:R1:W2:Y:S02]  /*5ee0*/  SYNCS.PHASECHK.TRANS64.TRYWAIT P1, [R13+URZ+0x38], R6 ;  /* 0x000038060d0075a7 */ /* 0x0022a4000802017f */
[----:B--2---:R-:W-:Y:S05]  /*5ef0*/  @!P1 NANOSLEEP.SYNCS 0x989680 ;  /* 0x009896800000995d */ /* 0x004fea0003900000 */
[----:B------:R-:W2:Y:S02]  /*5f00*/  @!P1 SYNCS.PHASECHK.TRANS64 P1, [R13+URZ+0x38], R6 ;  /* 0x000038060d0095a7 */ /* 0x000ea4000802007f */
[----:B--2---:R-:W-:Y:S05]  /*5f10*/  @!P1 BRA `(.L_x_109) ;  /* 0xfffffffc00f09947 */ /* 0x004fea000383ffff */
[----:B------:R-:W-:Y:S05]  /*5f20*/  BRA `(.L_x_134) ;  /* 0xffffffec00907947 */ /* 0x000fea000383ffff */
.L_x_118:
[----:B------:R-:W-:Y:S01]  /*5f30*/  BSSY B0, `(.L_x_135) ;  /* 0x0000006000007945 */ /* 0x000fe20003800000 */
[----:B------:R-:W-:-:S07]  /*5f40*/  IMAD.MOV.U32 R15, RZ, RZ, -0x1 ;  /* 0xffffffffff0f7424 */ /* 0x000fce00078e00ff */
[----:B-----5:R-:W-:Y:S05]  /*5f50*/  WARPSYNC.COLLECTIVE R15, `(.L_x_136) ;  /* 0x000000000f0c7348 */ /* 0x020fea0003c00000 */
[----:B------:R-:W-:Y:S02]  /*5f60*/  ELECT P6, UR62, PT ;  /* 0x00000000003e782f */ /* 0x000fe400038c0000 */
[----:B------:R-:W-:Y:S01]  /*5f70*/  MOV R14, UR62 ;  /* 0x0000003e000e7c02 */ /* 0x000fe20008000f00 */
[----:B-----5:R-:W-:Y:S10]  /*5f80*/  ENDCOLLECTIVE ;  /* 0x000000000000791b */ /* 0x020ff40003800000 */
.L_x_136:
[----:B------:R-:W-:Y:S05]  /*5f90*/  BSYNC B0 ;  /* 0x0000000000007941 */ /* 0x000fea0003800000 */
.L_x_135:
[----:B------:R-:W-:Y:S05]  /*5fa0*/  BRA `(.L_x_137) ;  /* 0xfffffff800307947 */ /* 0x000fea000383ffff */
.L_x_122:
[----:B0-----:R0:W1:Y:S02]  /*5fb0*/  SYNCS.PHASECHK.TRANS64.TRYWAIT P0, [R7+URZ], R2 ;  /* 0x00000002070075a7 */ /* 0x001064000800017f */
[----:B-1----:R-:W-:Y:S05]  /*5fc0*/  @!P0 NANOSLEEP.SYNCS 0x989680 ;  /* 0x009896800000895d */ /* 0x002fea0003900000 */
[----:B------:R-:W1:Y:S02]  /*5fd0*/  @!P0 SYNCS.PHASECHK.TRANS64 P0, [R7+URZ], R2 ;  /* 0x00000002070085a7 */ /* 0x000e64000800007f */
[----:B-1----:R-:W-:Y:S05]  /*5fe0*/  @!P0 BRA `(.L_x_122) ;  /* 0xfffffffc00f08947 */ /* 0x002fea000383ffff */
[----:B------:R-:W-:Y:S05]  /*5ff0*/  BRA `(.L_x_138) ;  /* 0xfffffff800707947 */ /* 0x000fea000383ffff */
.L_x_123:
[----:B0-----:R0:W1:Y:S02]  /*6000*/  SYNCS.PHASECHK.TRANS64.TRYWAIT P0, [R6+URZ], R3 ;  /* 0x00000003060075a7 */ /* 0x001064000800017f */
[----:B-1----:R-:W-:Y:S05]  /*6010*/  @!P0 NANOSLEEP.SYNCS 0x989680 ;  /* 0x009896800000895d */ /* 0x002fea0003900000 */
[----:B------:R-:W1:Y:S02]  /*6020*/  @!P0 SYNCS.PHASECHK.TRANS64 P0, [R6+URZ], R3 ;  /* 0x00000003060085a7 */ /* 0x000e64000800007f */
[----:B-1----:R-:W-:Y:S05]  /*6030*/  @!P0 BRA `(.L_x_123) ;  /* 0xfffffffc00f08947 */ /* 0x002fea000383ffff */
[----:B------:R-:W-:Y:S05]  /*6040*/  BRA `(.L_x_139) ;  /* 0xfffffff800807947 */ /* 0x000fea000383ffff */
.L_x_124:
[----:B0-----:R0:W1:Y:S02]  /*6050*/  SYNCS.PHASECHK.TRANS64.TRYWAIT P0, [R7+URZ], R4 ;  /* 0x00000004070075a7 */ /* 0x001064000800017f */
[----:B-1----:R-:W-:Y:S05]  /*6060*/  @!P0 NANOSLEEP.SYNCS 0x989680 ;  /* 0x009896800000895d */ /* 0x002fea0003900000 */
[----:B------:R-:W1:Y:S02]  /*6070*/  @!P0 SYNCS.PHASECHK.TRANS64 P0, [R7+URZ], R4 ;  /* 0x00000004070085a7 */ /* 0x000e64000800007f */
[----:B-1----:R-:W-:Y:S05]  /*6080*/  @!P0 BRA `(.L_x_124) ;  /* 0xfffffffc00f08947 */ /* 0x002fea000383ffff */
[----:B------:R-:W-:Y:S05]  /*6090*/  BRA `(.L_x_140) ;  /* 0xfffffff800907947 */ /* 0x000fea000383ffff */
.L_x_125:
[----:B0-----:R0:W1:Y:S02]  /*60a0*/  SYNCS.PHASECHK.TRANS64.TRYWAIT P0, [R6+URZ], R3 ;  /* 0x00000003060075a7 */ /* 0x001064000800017f */
[----:B-1----:R-:W-:Y:S05]  /*60b0*/  @!P0 NANOSLEEP.SYNCS 0x989680 ;  /* 0x009896800000895d */ /* 0x002fea0003900000 */
[----:B------:R-:W1:Y:S02]  /*60c0*/  @!P0 SYNCS.PHASECHK.TRANS64 P0, [R6+URZ], R3 ;  /* 0x00000003060085a7 */ /* 0x000e64000800007f */
[----:B-1----:R-:W-:Y:S05]  /*60d0*/  @!P0 BRA `(.L_x_125) ;  /* 0xfffffffc00f08947 */ /* 0x002fea000383ffff */
[----:B------:R-:W-:Y:S05]  /*60e0*/  BRA `(.L_x_141) ;  /* 0xfffffff800a07947 */ /* 0x000fea000383ffff */
.L_x_126:
[----:B0-----:R0:W1:Y:S02]  /*60f0*/  SYNCS.PHASECHK.TRANS64.TRYWAIT P0, [R7+URZ], R4 ;  /* 0x00000004070075a7 */ /* 0x001064000800017f */
[----:B-1----:R-:W-:Y:S05]  /*6100*/  @!P0 NANOSLEEP.SYNCS 0x989680 ;  /* 0x009896800000895d */ /* 0x002fea0003900000 */
[----:B------:R-:W1:Y:S02]  /*6110*/  @!P0 SYNCS.PHASECHK.TRANS64 P0, [R7+URZ], R4 ;  /* 0x00000004070085a7 */ /* 0x000e64000800007f */
[----:B-1----:R-:W-:Y:S05]  /*6120*/  @!P0 BRA `(.L_x_126) ;  /* 0xfffffffc00f08947 */ /* 0x002fea000383ffff */
[----:B------:R-:W-:Y:S05]  /*6130*/  BRA `(.L_x_142) ;  /* 0xfffffff800b07947 */ /* 0x000fea000383ffff */
.L_x_127:
[----:B-1----:R1:W2:Y:S02]  /*6140*/  SYNCS.PHASECHK.TRANS64.TRYWAIT P0, [R6+URZ], R3 ;  /* 0x00000003060075a7 */ /* 0x0022a4000800017f */
[----:B--2---:R-:W-:Y:S05]  /*6150*/  @!P0 NANOSLEEP.SYNCS 0x989680 ;  /* 0x009896800000895d */ /* 0x004fea0003900000 */
[----:B------:R-:W2:Y:S02]  /*6160*/  @!P0 SYNCS.PHASECHK.TRANS64 P0, [R6+URZ], R3 ;  /* 0x00000003060085a7 */ /* 0x000ea4000800007f */
[----:B--2---:R-:W-:Y:S05]  /*6170*/  @!P0 BRA `(.L_x_127) ;  /* 0xfffffffc00f08947 */ /* 0x004fea000383ffff */
[----:B------:R-:W-:Y:S05]  /*6180*/  BRA `(.L_x_143) ;  /* 0xfffffff800b87947 */ /* 0x000fea000383ffff */
.L_x_144:
[----:B------:R-:W-:-:S00]  /*6190*/  BRA `(.L_x_144) ;  /* 0xfffffffc00fc7947 */ /* 0x000fc0000383ffff */
[----:B------:R-:W-:-:S00]  /*61a0*/  NOP ;  /* 0x0000000000007918 */ /* 0x000fc00000000000 */
        /* <DEDUP_REMOVED lines=13> */
.L_x_145:


//--------------------- .nv.global.init           --------------------------
	.section	.nv.global.init,"aw",@progbits
.nv.global.init:
	.type		$str$22,@object
	.size		$str$22,($str$23 - $str$22)
$str$22:
        /*0000*/ 	.byte	0x6b, 0x5f, 0x74, 0x69, 0x6c, 0x65, 0x5f, 0x63, 0x6f, 0x75, 0x6e, 0x74, 0x20, 0x3e, 0x3d, 0x20
        /*0010*/ 	.byte	0x31, 0x00
	.type		$str$23,@object
	.size		$str$23,(__unnamed_1 - $str$23)
$str$23:
        /*0012*/ 	.byte	0x2f, 0x74, 0x6d, 0x70, 0x2f, 0x63, 0x75, 0x74, 0x6c, 0x61, 0x73, 0x73, 0x5f, 0x73, 0x77, 0x65
        /*0022*/ 	.byte	0x65, 0x70, 0x5f, 0x73, 0x72, 0x63, 0x2f, 0x69, 0x6e, 0x63, 0x6c, 0x75, 0x64, 0x65, 0x2f, 0x63
        /*0032*/ 	.byte	0x75, 0x74, 0x6c, 0x61, 0x73, 0x73, 0x2f, 0x67, 0x65, 0x6d, 0x6d, 0x2f, 0x63, 0x6f, 0x6c, 0x6c
        /*0042*/ 	.byte	0x65, 0x63, 0x74, 0x69, 0x76, 0x65, 0x2f, 0x73, 0x6d, 0x39, 0x30, 0x5f, 0x6d, 0x6d, 0x61, 0x5f
        /*0052*/ 	.byte	0x74, 0x6d, 0x61, 0x5f, 0x67, 0x6d, 0x6d, 0x61, 0x5f, 0x73, 0x73, 0x5f, 0x77, 0x61, 0x72, 0x70
        /*0062*/ 	.byte	0x73, 0x70, 0x65, 0x63, 0x69, 0x61, 0x6c, 0x69, 0x7a, 0x65, 0x64, 0x2e, 0x68, 0x70, 0x70, 0x00
	.type		__unnamed_1,@object
	.size		__unnamed_1,(.L_0 - __unnamed_1)
__unnamed_1:
        /*0072*/ 	.byte	0x76, 0x6f, 0x69, 0x64, 0x20, 0x63, 0x75, 0x74, 0x6c, 0x61, 0x73, 0x73, 0x3a, 0x3a, 0x67, 0x65
        /* <DEDUP_REMOVED lines=175> */
        /*0b72*/ 	.byte	0x74, 0x69, 0x74, 0x79, 0x5d, 0x00
.L_0:


//--------------------- .nv.shared._ZN7cutlass13device_kernelINS_4gemm6kernel13GemmUniversalIN4cute5tupleIJiiiiEEENS1_10collective13CollectiveMmaINS1_34MainloopSm90TmaGmmaWarpSpecializedILi7ENS5_IJNS4_1CILi4EEENSA_ILi1EEESC_EEENS1_32KernelTmaWarpSpecializedPingpongEEENS5_IJNSA_ILi64EEESG_SG_EEEfNS5_IJlSC_lEEEfSI_NS4_8TiledMMAINS4_8MMA_AtomIJNS4_4SM904GMMA29MMA_64x64x8_F32TF32TF32_SS_TNILNSM_7ScaleInE1ELSO_1EEEEEENS4_6LayoutINS5_IJSC_SC_SC_EEENS5_IJNSA_ILi0EEEST_ST_EEEEENS5_IJNS4_10UnderscoreESW_SW_EEEEENS4_13SM90_TMA_LOADENS4_14ComposedLayoutINS4_7SwizzleILi3ELi4ELi3EEENS4_18smem_ptr_flag_bitsILi32EEENSR_INS5_IJNSA_ILi8EEENSA_ILi32EEEEEENS5_IJS16_SC_EEEEEEEvNS4_8identityENS4_23SM90_TMA_LOAD_MULTICASTES1A_vS1B_EENS_8epilogue10collective6detail29Sm90TmaWarpSpecializedAdapterINS1F_15DefaultEpilogueIfSI_SI_NS1E_6thread17LinearCombinationIfLi1EffLNS1J_9ScaleType4KindE0ELNS_15FloatRoundStyleE2EfEENS1_15EpilogueDefaultEEEEEvvEEEEvNT_6ParamsE --------------------------
	.section	.nv.shared._ZN7cutlass13device_kernelINS_4gemm6kernel13GemmUniversalIN4cute5tupleIJiiiiEEENS1_10collective13CollectiveMmaINS1_34MainloopSm90TmaGmmaWarpSpecializedILi7ENS5_IJNS4_1CILi4EEENSA_ILi1EEESC_EEENS1_32KernelTmaWarpSpecializedPingpongEEENS5_IJNSA_ILi64EEESG_SG_EEEfNS5_IJlSC_lEEEfSI_NS4_8TiledMMAINS4_8MMA_AtomIJNS4_4SM904GMMA29MMA_64x64x8_F32TF32TF32_SS_TNILNSM_7ScaleInE1ELSO_1EEEEEENS4_6LayoutINS5_IJSC_SC_SC_EEENS5_IJNSA_ILi0EEEST_ST_EEEEENS5_IJNS4_10UnderscoreESW_SW_EEEEENS4_13SM90_TMA_LOADENS4_14ComposedLayoutINS4_7SwizzleILi3ELi4ELi3EEENS4_18smem_ptr_flag_bitsILi32EEENSR_INS5_IJNSA_ILi8EEENSA_ILi32EEEEEENS5_IJS16_SC_EEEEEEEvNS4_8identityENS4_23SM90_TMA_LOAD_MULTICASTES1A_vS1B_EENS_8epilogue10collective6detail29Sm90TmaWarpSpecializedAdapterINS1F_15DefaultEpilogueIfSI_SI_NS1E_6thread17LinearCombinationIfLi1EffLNS1J_9ScaleType4KindE0ELNS_15FloatRoundStyleE2EfEENS1_15EpilogueDefaultEEEEEvvEEEEvNT_6ParamsE,"aw",@nobits
	.sectionflags	@""
	.align	16
	.zero		1024


//--------------------- .nv.shared.reserved.0     --------------------------
	.section	.nv.shared.reserved.0,"aw",@nobits
	.weak		__nv_reservedSMEM_offset_0_alias
	.size		__nv_reservedSMEM_offset_0_alias, 0, 0
	.other		__nv_reservedSMEM_offset_0_alias,@"STO_CUDA_RESERVED_SHARED STV_DEFAULT"
__nv_reservedSMEM_offset_0_alias:
	.zero		0


//--------------------- .nv.global                --------------------------
	.section	.nv.global,"aw",@nobits
.nv.global:
	.type		_ZN40_INTERNAL_c7c6020a_4_k_cu_af743f90_296294cute1_E,@object
	.size		_ZN40_INTERNAL_c7c6020a_4_k_cu_af743f90_296294cute1_E,(_ZN40_INTERNAL_c7c6020a_4_k_cu_af743f90_296294cuda3std3__45__cpo6cbeginE - _ZN40_INTERNAL_c7c6020a_4_k_cu_af743f90_296294cute1_E)
_ZN40_INTERNAL_c7c6020a_4_k_cu_af743f90_296294cute1_E:
	.zero		1
	.type		_ZN40_INTERNAL_c7c6020a_4_k_cu_af743f90_296294cuda3std3__45__cpo6cbeginE,@object
	.size		_ZN40_INTERNAL_c7c6020a_4_k_cu_af743f90_296294cuda3std3__45__cpo6cbeginE,(_ZN40_INTERNAL_c7c6020a_4_k_cu_af743f90_296294cuda3std3__48in_placeE - _ZN40_INTERNAL_c7c6020a_4_k_cu_af743f90_296294cuda3std3__45__cpo6cbeginE)
_ZN40_INTERNAL_c7c6020a_4_k_cu_af743f90_296294cuda3std3__45__cpo6cbeginE:
	.zero		1
	.type		_ZN40_INTERNAL_c7c6020a_4_k_cu_af743f90_296294cuda3std3__48in_placeE,@object
	.size		_ZN40_INTERNAL_c7c6020a_4_k_cu_af743f90_296294cuda3std3__48in_placeE,(_ZN40_INTERNAL_c7c6020a_4_k_cu_af743f90_296294cuda3std6ranges3__45__cpo9iter_moveE - _ZN40_INTERNAL_c7c6020a_4_k_cu_af743f90_296294cuda3std3__48in_placeE)
_ZN40_INTERNAL_c7c6020a_4_k_cu_af743f90_296294cuda3std3__48in_placeE:
	.zero		1
	.type		_ZN40_INTERNAL_c7c6020a_4_k_cu_af743f90_296294cuda3std6ranges3__45__cpo9iter_moveE,@object
	.size		_ZN40_INTERNAL_c7c6020a_4_k_cu_af743f90_296294cuda3std6ranges3__45__cpo9iter_moveE,(_ZN40_INTERNAL_c7c6020a_4_k_cu_af743f90_296294cuda3std3__45__cpo5beginE - _ZN40_INTERNAL_c7c6020a_4_k_cu_af743f90_296294cuda3std6ranges3__45__cpo9iter_moveE)
_ZN40_INTERNAL_c7c6020a_4_k_cu_af743f90_296294cuda3std6ranges3__45__cpo9iter_moveE:
	.zero		1
	.type		_ZN40_INTERNAL_c7c6020a_4_k_cu_af743f90_296294cuda3std3__45__cpo5beginE,@object
	.size		_ZN40_INTERNAL_c7c6020a_4_k_cu_af743f90_296294cuda3std3__45__cpo5beginE,(_ZN40_INTERNAL_c7c6020a_4_k_cu_af743f90_296294cuda3std3__442_GLOBAL__N__c7c6020a_4_k_cu_af743f90_296296ignoreE - _ZN40_INTERNAL_c7c6020a_4_k_cu_af743f90_296294cuda3std3__45__cpo5beginE)
_ZN40_INTERNAL_c7c6020a_4_k_cu_af743f90_296294cuda3std3__45__cpo5beginE:
	.zero		1
	.type		_ZN40_INTERNAL_c7c6020a_4_k_cu_af743f90_296294cuda3std3__442_GLOBAL__N__c7c6020a_4_k_cu_af743f90_296296ignoreE,@object
	.size		_ZN40_INTERNAL_c7c6020a_4_k_cu_af743f90_296294cuda3std3__442_GLOBAL__N__c7c6020a_4_k_cu_af743f90_296296ignoreE,(_ZN40_INTERNAL_c7c6020a_4_k_cu_af743f90_296294cute7productE - _ZN40_INTERNAL_c7c6020a_4_k_cu_af743f90_296294cuda3std3__442_GLOBAL__N__c7c6020a_4_k_cu_af743f90_296296ignoreE)
_ZN40_INTERNAL_c7c6020a_4_k_cu_af743f90_296294cuda3std3__442_GLOBAL__N__c7c6020a_4_k_cu_af743f90_296296ignoreE:
	.zero		1
	.type		_ZN40_INTERNAL_c7c6020a_4_k_cu_af743f90_296294cute7productE,@object
	.size		_ZN40_INTERNAL_c7c6020a_4_k_cu_af743f90_296294cute7productE,(_ZN40_INTERNAL_c7c6020a_4_k_cu_af743f90_296294cuda3std3__45__cpo3endE - _ZN40_INTERNAL_c7c6020a_4_k_cu_af743f90_296294cute7productE)
_ZN40_INTERNAL_c7c6020a_4_k_cu_af743f90_296294cute7productE:
	.zero		1
	.type		_ZN40_INTERNAL_c7c6020a_4_k_cu_af743f90_296294cuda3std3__45__cpo3endE,@object
	.size		_ZN40_INTERNAL_c7c6020a_4_k_cu_af743f90_296294cuda3std3__45__cpo3endE,(_ZN40_INTERNAL_c7c6020a_4_k_cu_af743f90_296294cuda3std3__419piecewise_constructE - _ZN40_INTERNAL_c7c6020a_4_k_cu_af743f90_296294cuda3std3__45__cpo3endE)
_ZN40_INTERNAL_c7c6020a_4_k_cu_af743f90_296294cuda3std3__45__cpo3endE:
	.zero		1
	.type		_ZN40_INTERNAL_c7c6020a_4_k_cu_af743f90_296294cuda3std3__419piecewise_constructE,@object
	.size		_ZN40_INTERNAL_c7c6020a_4_k_cu_af743f90_296294cuda3std3__419piecewise_constructE,(_ZN40_INTERNAL_c7c6020a_4_k_cu_af743f90_296294cuda3std3__45__cpo4cendE - _ZN40_INTERNAL_c7c6020a_4_k_cu_af743f90_296294cuda3std3__419piecewise_constructE)
_ZN40_INTERNAL_c7c6020a_4_k_cu_af743f90_296294cuda3std3__419piecewise_constructE:
	.zero		1
	.type		_ZN40_INTERNAL_c7c6020a_4_k_cu_af743f90_296294cuda3std3__45__cpo4cendE,@object
	.size		_ZN40_INTERNAL_c7c6020a_4_k_cu_af743f90_296294cuda3std3__45__cpo4cendE,(_ZN40_INTERNAL_c7c6020a_4_k_cu_af743f90_296294cuda3std6ranges3__45__cpo4swapE - _ZN40_INTERNAL_c7c6020a_4_k_cu_af743f90_296294cuda3std3__45__cpo4cendE)
_ZN40_INTERNAL_c7c6020a_4_k_cu_af743f90_296294cuda3std3__45__cpo4cendE:
	.zero		1
	.type		_ZN40_INTERNAL_c7c6020a_4_k_cu_af743f90_296294cuda3std6ranges3__45__cpo4swapE,@object
	.size		_ZN40_INTERNAL_c7c6020a_4_k_cu_af743f90_296294cuda3std6ranges3__45__cpo4swapE,(.L_8 - _ZN40_INTERNAL_c7c6020a_4_k_cu_af743f90_296294cuda3std6ranges3__45__cpo4swapE)
_ZN40_INTERNAL_c7c6020a_4_k_cu_af743f90_296294cuda3std6ranges3__45__cpo4swapE:
	.zero		1
.L_8:


//--------------------- .nv.constant0._ZN7cutlass13device_kernelINS_4gemm6kernel13GemmUniversalIN4cute5tupleIJiiiiEEENS1_10collective13CollectiveMmaINS1_34MainloopSm90TmaGmmaWarpSpecializedILi7ENS5_IJNS4_1CILi4EEENSA_ILi1EEESC_EEENS1_32KernelTmaWarpSpecializedPingpongEEENS5_IJNSA_ILi64EEESG_SG_EEEfNS5_IJlSC_lEEEfSI_NS4_8TiledMMAINS4_8MMA_AtomIJNS4_4SM904GMMA29MMA_64x64x8_F32TF32TF32_SS_TNILNSM_7ScaleInE1ELSO_1EEEEEENS4_6LayoutINS5_IJSC_SC_SC_EEENS5_IJNSA_ILi0EEEST_ST_EEEEENS5_IJNS4_10UnderscoreESW_SW_EEEEENS4_13SM90_TMA_LOADENS4_14ComposedLayoutINS4_7SwizzleILi3ELi4ELi3EEENS4_18smem_ptr_flag_bitsILi32EEENSR_INS5_IJNSA_ILi8EEENSA_ILi32EEEEEENS5_IJS16_SC_EEEEEEEvNS4_8identityENS4_23SM90_TMA_LOAD_MULTICASTES1A_vS1B_EENS_8epilogue10collective6detail29Sm90TmaWarpSpecializedAdapterINS1F_15DefaultEpilogueIfSI_SI_NS1E_6thread17LinearCombinationIfLi1EffLNS1J_9ScaleType4KindE0ELNS_15FloatRoundStyleE2EfEENS1_15EpilogueDefaultEEEEEvvEEEEvNT_6ParamsE --------------------------
	.section	.nv.constant0._ZN7cutlass13device_kernelINS_4gemm6kernel13GemmUniversalIN4cute5tupleIJiiiiEEENS1_10collective13CollectiveMmaINS1_34MainloopSm90TmaGmmaWarpSpecializedILi7ENS5_IJNS4_1CILi4EEENSA_ILi1EEESC_EEENS1_32KernelTmaWarpSpecializedPingpongEEENS5_IJNSA_ILi64EEESG_SG_EEEfNS5_IJlSC_lEEEfSI_NS4_8TiledMMAINS4_8MMA_AtomIJNS4_4SM904GMMA29MMA_64x64x8_F32TF32TF32_SS_TNILNSM_7ScaleInE1ELSO_1EEEEEENS4_6LayoutINS5_IJSC_SC_SC_EEENS5_IJNSA_ILi0EEEST_ST_EEEEENS5_IJNS4_10UnderscoreESW_SW_EEEEENS4_13SM90_TMA_LOADENS4_14ComposedLayoutINS4_7SwizzleILi3ELi4ELi3EEENS4_18smem_ptr_flag_bitsILi32EEENSR_INS5_IJNSA_ILi8EEENSA_ILi32EEEEEENS5_IJS16_SC_EEEEEEEvNS4_8identityENS4_23SM90_TMA_LOAD_MULTICASTES1A_vS1B_EENS_8epilogue10collective6detail29Sm90TmaWarpSpecializedAdapterINS1F_15DefaultEpilogueIfSI_SI_NS1E_6thread17LinearCombinationIfLi1EffLNS1J_9ScaleType4KindE0ELNS_15FloatRoundStyleE2EfEENS1_15EpilogueDefaultEEEEEvvEEEEvNT_6ParamsE,"a",@progbits
	.sectionflags	@""
	.align	4
.nv.constant0._ZN7cutlass13device_kernelINS_4gemm6kernel13GemmUniversalIN4cute5tupleIJiiiiEEENS1_10collective13CollectiveMmaINS1_34MainloopSm90TmaGmmaWarpSpecializedILi7ENS5_IJNS4_1CILi4EEENSA_ILi1EEESC_EEENS1_32KernelTmaWarpSpecializedPingpongEEENS5_IJNSA_ILi64EEESG_SG_EEEfNS5_IJlSC_lEEEfSI_NS4_8TiledMMAINS4_8MMA_AtomIJNS4_4SM904GMMA29MMA_64x64x8_F32TF32TF32_SS_TNILNSM_7ScaleInE1ELSO_1EEEEEENS4_6LayoutINS5_IJSC_SC_SC_EEENS5_IJNSA_ILi0EEEST_ST_EEEEENS5_IJNS4_10UnderscoreESW_SW_EEEEENS4_13SM90_TMA_LOADENS4_14ComposedLayoutINS4_7SwizzleILi3ELi4ELi3EEENS4_18smem_ptr_flag_bitsILi32EEENSR_INS5_IJNSA_ILi8EEENSA_ILi32EEEEEENS5_IJS16_SC_EEEEEEEvNS4_8identityENS4_23SM90_TMA_LOAD_MULTICASTES1A_vS1B_EENS_8epilogue10collective6detail29Sm90TmaWarpSpecializedAdapterINS1F_15DefaultEpilogueIfSI_SI_NS1E_6thread17LinearCombinationIfLi1EffLNS1J_9ScaleType4KindE0ELNS_15FloatRoundStyleE2EfEENS1_15EpilogueDefaultEEEEEvvEEEEvNT_6ParamsE:
	.zero		1664


//--------------------- SYMBOLS --------------------------

	.type		.nv.reservedSmem.offset0,@object
	.size		.nv.reservedSmem.offset0,0x4
	.type		__assertfail,@function
